	.target	sm_100a

	.elftype	@"ET_EXEC"


//--------------------- .note.nv.tkinfo           --------------------------
	.section	.note.nv.tkinfo,"",@"SHT_NOTE"
	.sectionflags	@"SHF_NOTE_NV_TKINFO"
	.tkinfo
        /*0018*/ 	.word	0x00000002
        /*0030*/ 	.string	""
        /*0030*/ 	.string	"ptxas"
        /*0030*/ 	.string	"Cuda compilation tools, release 13.0, V13.0.88"
        /*0030*/ 	.string	"Build cuda_13.0.r13.0/compiler.36424714_0"
        /*0030*/ 	.string	"-arch sm_100a -m 64 "



//--------------------- .note.nv.cuinfo           --------------------------
	.section	.note.nv.cuinfo,"",@"SHT_NOTE"
	.sectionflags	@"SHF_NOTE_NV_CUINFO"
        /*0018*/ 	.short	0x0002
        /*001a*/ 	.short	0x0064
        /*001c*/ 	.short	0x0082
	.zero		2


//--------------------- .nv.info                  --------------------------
	.section	.nv.info,"",@"SHT_CUDA_INFO"
	.align	4


	//----- nvinfo : EIATTR_REGCOUNT
	.align		4
        /*0000*/ 	.byte	0x04, 0x2f
        /*0002*/ 	.short	(.L_19 - .L_18)
	.align		4
.L_18:
        /*0004*/ 	.word	index@(_ZN7cutlass13device_kernelINS_4gemm6kernel13GemmUniversalIN4cute5tupleIJiiiiEEENS1_10collective13CollectiveMmaINS1_35MainloopSm100TmaUmmaWarpSpecializedILi4ELi2ELi4ENS5_IJNS4_1CILi1EEESB_SB_EEEEENS5_IJNSA_ILi64EEENSA_ILi256EEENSA_ILi32EEEEEENS_10tfloat32_tENS5_IJlSB_lEEESI_NS5_IJSB_llEEENS4_8TiledMMAINS4_8MMA_AtomIJNS4_17SM100_MMA_TF32_SSISI_SI_fLi64ELi256ELNS4_4UMMA5MajorE0ELSP_1ELNSO_7ScaleInE0ELSQ_0EEEEEENS4_6LayoutISC_NS5_IJNSA_ILi0EEESU_SU_EEEEENS5_IJNS4_10UnderscoreESX_SX_EEEEENS4_13SM90_TMA_LOADENS4_14ComposedLayoutINS4_7SwizzleILi3ELi4ELi3EEENS4_18smem_ptr_flag_bitsILi32EEENST_INS5_IJNSA_ILi8EEESG_EEENS5_IJSG_SB_EEEEEEEvNS4_8identityES10_NS11_INS12_ILi2ELi5ELi2EEES15_NST_INS5_IJSG_NSA_ILi4EEEEEENS5_IJSB_SG_EEEEEEEvS1B_EENS_8epilogue10collective18CollectiveEpilogueINS1J_23Sm100TmaWarpSpecializedILi4ELi2ELi16ELb1ELb0EEEJSH_NS5_IJNST_ISE_SB_EENST_ISG_SB_EEEEESI_SJ_SI_SJ_NS1J_6fusion15FusionCallbacksIS1N_NS1R_17LinearCombinationISI_fSI_fLNS_15FloatRoundStyleE2EEESH_S1Q_JEEENS4_5SM1004TMEM4LOAD26SM100_TMEM_LOAD_16dp128b8xES10_S1A_NS4_17SM75_U32x4_LDSM_NENS4_14SM90_TMA_STOREES1A_NS4_17SM90_U32x4_STSM_NENS4_39AutoVectorizingCopyWithAssumedAlignmentILi128EEEEEEvvEEEEvNT_6ParamsE)
        /*0008*/ 	.word	0x0000005f


	//----- nvinfo : EIATTR_FRAME_SIZE
	.align		4
.L_19:
        /*000c*/ 	.byte	0x04, 0x11
        /*000e*/ 	.short	(.L_21 - .L_20)
	.align		4
.L_20:
        /*0010*/ 	.word	index@($__internal_2_$__cuda_sm10x_tcgen05_guardrail_trap_unallocated_columns_being_dealloced)
        /*0014*/ 	.word	0x00000000


	//----- nvinfo : EIATTR_FRAME_SIZE
	.align		4
.L_21:
        /*0018*/ 	.byte	0x04, 0x11
        /*001a*/ 	.short	(.L_23 - .L_22)
	.align		4
.L_22:
        /*001c*/ 	.word	index@($__internal_1_$__cuda_sm10x_tcgen05_guardrail_trap_phase_invalid_during_alloc)
        /*0020*/ 	.word	0x00000000


	//----- nvinfo : EIATTR_FRAME_SIZE
	.align		4
.L_23:
        /*0024*/ 	.byte	0x04, 0x11
        /*0026*/ 	.short	(.L_25 - .L_24)
	.align		4
.L_24:
        /*0028*/ 	.word	index@($__internal_0_$__cuda_sm10x_tcgen05_guardrail_trap_col_being_dealloced_not_returned_by_alloc)
        /*002c*/ 	.word	0x00000000


	//----- nvinfo : EIATTR_FRAME_SIZE
	.align		4
.L_25:
        /*0030*/ 	.byte	0x04, 0x11
        /*0032*/ 	.short	(.L_27 - .L_26)
	.align		4
.L_26:
        /*0034*/ 	.word	index@(_ZN7cutlass13device_kernelINS_4gemm6kernel13GemmUniversalIN4cute5tupleIJiiiiEEENS1_10collective13CollectiveMmaINS1_35MainloopSm100TmaUmmaWarpSpecializedILi4ELi2ELi4ENS5_IJNS4_1CILi1EEESB_SB_EEEEENS5_IJNSA_ILi64EEENSA_ILi256EEENSA_ILi32EEEEEENS_10tfloat32_tENS5_IJlSB_lEEESI_NS5_IJSB_llEEENS4_8TiledMMAINS4_8MMA_AtomIJNS4_17SM100_MMA_TF32_SSISI_SI_fLi64ELi256ELNS4_4UMMA5MajorE0ELSP_1ELNSO_7ScaleInE0ELSQ_0EEEEEENS4_6LayoutISC_NS5_IJNSA_ILi0EEESU_SU_EEEEENS5_IJNS4_10UnderscoreESX_SX_EEEEENS4_13SM90_TMA_LOADENS4_14ComposedLayoutINS4_7SwizzleILi3ELi4ELi3EEENS4_18smem_ptr_flag_bitsILi32EEENST_INS5_IJNSA_ILi8EEESG_EEENS5_IJSG_SB_EEEEEEEvNS4_8identityES10_NS11_INS12_ILi2ELi5ELi2EEES15_NST_INS5_IJSG_NSA_ILi4EEEEEENS5_IJSB_SG_EEEEEEEvS1B_EENS_8epilogue10collective18CollectiveEpilogueINS1J_23Sm100TmaWarpSpecializedILi4ELi2ELi16ELb1ELb0EEEJSH_NS5_IJNST_ISE_SB_EENST_ISG_SB_EEEEESI_SJ_SI_SJ_NS1J_6fusion15FusionCallbacksIS1N_NS1R_17LinearCombinationISI_fSI_fLNS_15FloatRoundStyleE2EEESH_S1Q_JEEENS4_5SM1004TMEM4LOAD26SM100_TMEM_LOAD_16dp128b8xES10_S1A_NS4_17SM75_U32x4_LDSM_NENS4_14SM90_TMA_STOREES1A_NS4_17SM90_U32x4_STSM_NENS4_39AutoVectorizingCopyWithAssumedAlignmentILi128EEEEEEvvEEEEvNT_6ParamsE)
        /*0038*/ 	.word	0x00000000


	//----- nvinfo : EIATTR_MIN_STACK_SIZE
	.align		4
.L_27:
        /*003c*/ 	.byte	0x04, 0x12
        /*003e*/ 	.short	(.L_29 - .L_28)
	.align		4
.L_28:
        /*0040*/ 	.word	index@(_ZN7cutlass13device_kernelINS_4gemm6kernel13GemmUniversalIN4cute5tupleIJiiiiEEENS1_10collective13CollectiveMmaINS1_35MainloopSm100TmaUmmaWarpSpecializedILi4ELi2ELi4ENS5_IJNS4_1CILi1EEESB_SB_EEEEENS5_IJNSA_ILi64EEENSA_ILi256EEENSA_ILi32EEEEEENS_10tfloat32_tENS5_IJlSB_lEEESI_NS5_IJSB_llEEENS4_8TiledMMAINS4_8MMA_AtomIJNS4_17SM100_MMA_TF32_SSISI_SI_fLi64ELi256ELNS4_4UMMA5MajorE0ELSP_1ELNSO_7ScaleInE0ELSQ_0EEEEEENS4_6LayoutISC_NS5_IJNSA_ILi0EEESU_SU_EEEEENS5_IJNS4_10UnderscoreESX_SX_EEEEENS4_13SM90_TMA_LOADENS4_14ComposedLayoutINS4_7SwizzleILi3ELi4ELi3EEENS4_18smem_ptr_flag_bitsILi32EEENST_INS5_IJNSA_ILi8EEESG_EEENS5_IJSG_SB_EEEEEEEvNS4_8identityES10_NS11_INS12_ILi2ELi5ELi2EEES15_NST_INS5_IJSG_NSA_ILi4EEEEEENS5_IJSB_SG_EEEEEEEvS1B_EENS_8epilogue10collective18CollectiveEpilogueINS1J_23Sm100TmaWarpSpecializedILi4ELi2ELi16ELb1ELb0EEEJSH_NS5_IJNST_ISE_SB_EENST_ISG_SB_EEEEESI_SJ_SI_SJ_NS1J_6fusion15FusionCallbacksIS1N_NS1R_17LinearCombinationISI_fSI_fLNS_15FloatRoundStyleE2EEESH_S1Q_JEEENS4_5SM1004TMEM4LOAD26SM100_TMEM_LOAD_16dp128b8xES10_S1A_NS4_17SM75_U32x4_LDSM_NENS4_14SM90_TMA_STOREES1A_NS4_17SM90_U32x4_STSM_NENS4_39AutoVectorizingCopyWithAssumedAlignmentILi128EEEEEEvvEEEEvNT_6ParamsE)
        /*0044*/ 	.word	0x00000000
.L_29:


//--------------------- .nv.compat                --------------------------
	.section	.nv.compat,"",@"SHT_CUDA_COMPAT_INFO"
	.align	4
        /*0000*/ 	.byte	0x02, 0x09, 0x01, 0x00, 0x02, 0x02, 0x02, 0x00, 0x02, 0x05, 0x05, 0x00, 0x03, 0x07, 0x01, 0x01
        /*0010*/ 	.byte	0x02, 0x03, 0x01, 0x00, 0x02, 0x06, 0x01, 0x00, 0x04, 0x0b, 0x08, 0x00, 0x09, 0x00, 0x00, 0x00
        /*0020*/ 	.byte	0x00, 0x00, 0x00, 0x00


//--------------------- .nv.info._ZN7cutlass13device_kernelINS_4gemm6kernel13GemmUniversalIN4cute5tupleIJiiiiEEENS1_10collective13CollectiveMmaINS1_35MainloopSm100TmaUmmaWarpSpecializedILi4ELi2ELi4ENS5_IJNS4_1CILi1EEESB_SB_EEEEENS5_IJNSA_ILi64EEENSA_ILi256EEENSA_ILi32EEEEEENS_10tfloat32_tENS5_IJlSB_lEEESI_NS5_IJSB_llEEENS4_8TiledMMAINS4_8MMA_AtomIJNS4_17SM100_MMA_TF32_SSISI_SI_fLi64ELi256ELNS4_4UMMA5MajorE0ELSP_1ELNSO_7ScaleInE0ELSQ_0EEEEEENS4_6LayoutISC_NS5_IJNSA_ILi0EEESU_SU_EEEEENS5_IJNS4_10UnderscoreESX_SX_EEEEENS4_13SM90_TMA_LOADENS4_14ComposedLayoutINS4_7SwizzleILi3ELi4ELi3EEENS4_18smem_ptr_flag_bitsILi32EEENST_INS5_IJNSA_ILi8EEESG_EEENS5_IJSG_SB_EEEEEEEvNS4_8identityES10_NS11_INS12_ILi2ELi5ELi2EEES15_NST_INS5_IJSG_NSA_ILi4EEEEEENS5_IJSB_SG_EEEEEEEvS1B_EENS_8epilogue10collective18CollectiveEpilogueINS1J_23Sm100TmaWarpSpecializedILi4ELi2ELi16ELb1ELb0EEEJSH_NS5_IJNST_ISE_SB_EENST_ISG_SB_EEEEESI_SJ_SI_SJ_NS1J_6fusion15FusionCallbacksIS1N_NS1R_17LinearCombinationISI_fSI_fLNS_15FloatRoundStyleE2EEESH_S1Q_JEEENS4_5SM1004TMEM4LOAD26SM100_TMEM_LOAD_16dp128b8xES10_S1A_NS4_17SM75_U32x4_LDSM_NENS4_14SM90_TMA_STOREES1A_NS4_17SM90_U32x4_STSM_NENS4_39AutoVectorizingCopyWithAssumedAlignmentILi128EEEEEEvvEEEEvNT_6ParamsE --------------------------
	.section	.nv.info._ZN7cutlass13device_kernelINS_4gemm6kernel13GemmUniversalIN4cute5tupleIJiiiiEEENS1_10collective13CollectiveMmaINS1_35MainloopSm100TmaUmmaWarpSpecializedILi4ELi2ELi4ENS5_IJNS4_1CILi1EEESB_SB_EEEEENS5_IJNSA_ILi64EEENSA_ILi256EEENSA_ILi32EEEEEENS_10tfloat32_tENS5_IJlSB_lEEESI_NS5_IJSB_llEEENS4_8TiledMMAINS4_8MMA_AtomIJNS4_17SM100_MMA_TF32_SSISI_SI_fLi64ELi256ELNS4_4UMMA5MajorE0ELSP_1ELNSO_7ScaleInE0ELSQ_0EEEEEENS4_6LayoutISC_NS5_IJNSA_ILi0EEESU_SU_EEEEENS5_IJNS4_10UnderscoreESX_SX_EEEEENS4_13SM90_TMA_LOADENS4_14ComposedLayoutINS4_7SwizzleILi3ELi4ELi3EEENS4_18smem_ptr_flag_bitsILi32EEENST_INS5_IJNSA_ILi8EEESG_EEENS5_IJSG_SB_EEEEEEEvNS4_8identityES10_NS11_INS12_ILi2ELi5ELi2EEES15_NST_INS5_IJSG_NSA_ILi4EEEEEENS5_IJSB_SG_EEEEEEEvS1B_EENS_8epilogue10collective18CollectiveEpilogueINS1J_23Sm100TmaWarpSpecializedILi4ELi2ELi16ELb1ELb0EEEJSH_NS5_IJNST_ISE_SB_EENST_ISG_SB_EEEEESI_SJ_SI_SJ_NS1J_6fusion15FusionCallbacksIS1N_NS1R_17LinearCombinationISI_fSI_fLNS_15FloatRoundStyleE2EEESH_S1Q_JEEENS4_5SM1004TMEM4LOAD26SM100_TMEM_LOAD_16dp128b8xES10_S1A_NS4_17SM75_U32x4_LDSM_NENS4_14SM90_TMA_STOREES1A_NS4_17SM90_U32x4_STSM_NENS4_39AutoVectorizingCopyWithAssumedAlignmentILi128EEEEEEvvEEEEvNT_6ParamsE,"",@"SHT_CUDA_INFO"
	.sectionflags	@""
	.align	4


	//----- nvinfo : EIATTR_CUDA_API_VERSION
	.align		4
        /*0000*/ 	.byte	0x04, 0x37
        /*0002*/ 	.short	(.L_31 - .L_30)
.L_30:
        /*0004*/ 	.word	0x00000082


	//----- nvinfo : EIATTR_KPARAM_INFO
	.align		4
.L_31:
        /*0008*/ 	.byte	0x04, 0x17
        /*000a*/ 	.short	(.L_33 - .L_32)
.L_32:
        /*000c*/ 	.word	0x00000000
        /*0010*/ 	.short	0x0000
        /*0012*/ 	.short	0x0000
        /*0014*/ 	.byte	0x00, 0xf0, 0x01, 0x20


	//----- nvinfo : EIATTR_AT_ENTRY_FRAGMENTS
	.align		4
.L_33:
        /*0018*/ 	.byte	0x04, 0x4f
        /*001a*/ 	.short	(.L_35 - .L_34)


	//   ....[0]....
.L_34:
        /*001c*/ 	.word	0x00000006


	//----- nvinfo : EIATTR_RESERVED_SMEM_USED
	.align		4
.L_35:
        /*0020*/ 	.byte	0x01, 0x41
	.zero		2


	//----- nvinfo : EIATTR_SPARSE_MMA_MASK
	.align		4
        /*0024*/ 	.byte	0x03, 0x50
        /*0026*/ 	.short	0x0000


	//----- nvinfo : EIATTR_TCGEN05_1CTA_USED
	.align		4
        /*0028*/ 	.byte	0x01, 0x51
	.zero		2


	//----- nvinfo : EIATTR_MAXREG_COUNT
	.align		4
        /*002c*/ 	.byte	0x03, 0x1b
        /*002e*/ 	.short	0x00ff


	//----- nvinfo : EIATTR_NUM_BARRIERS
	.align		4
        /*0030*/ 	.byte	0x02, 0x4c
        /*0032*/ 	.byte	0x07
	.zero		1


	//----- nvinfo : EIATTR_EXTERNS
	.align		4
        /*0034*/ 	.byte	0x04, 0x0f
        /*0036*/ 	.short	(.L_37 - .L_36)


	//   ....[0]....
	.align		4
.L_36:
        /*0038*/ 	.word	index@(__assertfail)


	//----- nvinfo : EIATTR_MERCURY_ISA_VERSION
	.align		4
.L_37:
        /*003c*/ 	.byte	0x03, 0x5f
        /*003e*/ 	.short	0x0101


	//----- nvinfo : EIATTR_INT_WARP_WIDE_INSTR_OFFSETS
	.align		4
        /*0040*/ 	.byte	0x04, 0x31
        /*0042*/ 	.short	(.L_39 - .L_38)


	//   ....[0]....
.L_38:
        /*0044*/ 	.word	0x00002540


	//   ....[1]....
        /*0048*/ 	.word	0x00003ff0


	//   ....[2]....
        /*004c*/ 	.word	0x00004020


	//   ....[3]....
        /*0050*/ 	.word	0x00004070


	//   ....[4]....
        /*0054*/ 	.word	0x00004980


	//   ....[5]....
        /*0058*/ 	.word	0x000049e0


	//   ....[6]....
        /*005c*/ 	.word	0x00004ad0


	//   ....[7]....
        /*0060*/ 	.word	0x00004b40


	//   ....[8]....
        /*0064*/ 	.word	0x00004c40


	//   ....[9]....
        /*0068*/ 	.word	0x00004cb0


	//   ....[10]....
        /*006c*/ 	.word	0x00004db0


	//   ....[11]....
        /*0070*/ 	.word	0x00004e30


	//   ....[12]....
        /*0074*/ 	.word	0x00004f30


	//   ....[13]....
        /*0078*/ 	.word	0x00005000


	//   ....[14]....
        /*007c*/ 	.word	0x000050a0


	//   ....[15]....
        /*0080*/ 	.word	0x00005170


	//   ....[16]....
        /*0084*/ 	.word	0x00005220


	//   ....[17]....
        /*0088*/ 	.word	0x00005300


	//   ....[18]....
        /*008c*/ 	.word	0x00005480


	//   ....[19]....
        /*0090*/ 	.word	0x000055c0


	//----- nvinfo : EIATTR_COOP_GROUP_MASK_REGIDS
	.align		4
.L_39:
        /*0094*/ 	.byte	0x04, 0x29
        /*0096*/ 	.short	(.L_41 - .L_40)


	//   ....[0]....
.L_40:
        /*0098*/ 	.word	0xffffffff


	//   ....[1]....
        /*009c*/ 	.word	0xffffffff


	//   ....[2]....
        /*00a0*/ 	.word	0xffffffff


	//   ....[3]....
        /*00a4*/ 	.word	0xffffffff


	//   ....[4]....
        /*00a8*/ 	.word	0xffffffff


	//   ....[5]....
        /*00ac*/ 	.word	0xffffffff


	//   ....[6]....
        /*00b0*/ 	.word	0xffffffff


	//   ....[7]....
        /*00b4*/ 	.word	0xffffffff


	//   ....[8]....
        /*00b8*/ 	.word	0xffffffff


	//   ....[9]....
        /*00bc*/ 	.word	0xffffffff


	//   ....[10]....
        /*00c0*/ 	.word	0xffffffff


	//   ....[11]....
        /*00c4*/ 	.word	0xffffffff


	//   ....[12]....
        /*00c8*/ 	.word	0xffffffff


	//----- nvinfo : EIATTR_COOP_GROUP_INSTR_OFFSETS
	.align		4
.L_41:
        /*00cc*/ 	.byte	0x04, 0x28
        /*00ce*/ 	.short	(.L_43 - .L_42)


	//   ....[0]....
.L_42:
        /*00d0*/ 	.word	0x00000090


	//   ....[1]....
        /*00d4*/ 	.word	0x000004d0


	//   ....[2]....
        /*00d8*/ 	.word	0x00000640


	//   ....[3]....
        /*00dc*/ 	.word	0x000007e0


	//   ....[4]....
        /*00e0*/ 	.word	0x000008e0


	//   ....[5]....
        /*00e4*/ 	.word	0x00000a50


	//   ....[6]....
        /*00e8*/ 	.word	0x00000bf0


	//   ....[7]....
        /*00ec*/ 	.word	0x00002410


	//   ....[8]....
        /*00f0*/ 	.word	0x00003210


	//   ....[9]....
        /*00f4*/ 	.word	0x00003420


	//   ....[10]....
        /*00f8*/ 	.word	0x00003450


	//   ....[11]....
        /*00fc*/ 	.word	0x00003ee0


	//   ....[12]....
        /*0100*/ 	.word	0x00004110


	//----- nvinfo : EIATTR_VRC_CTA_INIT_COUNT
	.align		4
.L_43:
        /*0104*/ 	.byte	0x02, 0x4a
        /*0106*/ 	.byte	0x80
	.zero		1


	//----- nvinfo : EIATTR_SYSCALL_OFFSETS
	.align		4
        /*0108*/ 	.byte	0x04, 0x46
        /*010a*/ 	.short	(.L_45 - .L_44)


	//   ....[0]....
.L_44:
        /*010c*/ 	.word	0x000060b0


	//   ....[1]....
        /*0110*/ 	.word	0x000061a0


	//   ....[2]....
        /*0114*/ 	.word	0x000069e0


	//   ....[3]....
        /*0118*/ 	.word	0x000073a0


	//   ....[4]....
        /*011c*/ 	.word	0x00007d00


	//   ....[5]....
        /*0120*/ 	.word	0x000086b0


	//   ....[6]....
        /*0124*/ 	.word	0x00009060


	//   ....[7]....
        /*0128*/ 	.word	0x00009a40


	//   ....[8]....
        /*012c*/ 	.word	0x0000a3f0


	//   ....[9]....
        /*0130*/ 	.word	0x0000ad50


	//----- nvinfo : EIATTR_MBARRIER_INSTR_OFFSETS
	.align		4
.L_45:
        /*0134*/ 	.byte	0x04, 0x39
        /*0136*/ 	.short	(.L_47 - .L_46)


	//   ....[0]....
.L_46:
        /*0138*/ 	.word	0x000005b0
        /*013c*/ 	.word	0x000000ff
        /*0140*/ 	.word	0x00000000
        /*0144*/ 	.short	0x0100
        /*0146*/ 	.byte	0x05
	.zero		1


	//   ....[1]....
        /*0148*/ 	.word	0x000005c0
        /*014c*/ 	.word	0x000000ff
        /*0150*/ 	.word	0x00000020
        /*0154*/ 	.short	0x0100
        /*0156*/ 	.byte	0x05
	.zero		1


	//   ....[2]....
        /*0158*/ 	.word	0x000005d0
        /*015c*/ 	.word	0x000000ff
        /*0160*/ 	.word	0x00000008
        /*0164*/ 	.short	0x0100
        /*0166*/ 	.byte	0x05
	.zero		1


	//   ....[3]....
        /*0168*/ 	.word	0x000005e0
        /*016c*/ 	.word	0x000000ff
        /*0170*/ 	.word	0x00000028
        /*0174*/ 	.short	0x0100
        /*0176*/ 	.byte	0x05
	.zero		1


	//   ....[4]....
        /*0178*/ 	.word	0x000005f0
        /*017c*/ 	.word	0x000000ff
        /*0180*/ 	.word	0x00000010
        /*0184*/ 	.short	0x0100
        /*0186*/ 	.byte	0x05
	.zero		1


	//   ....[5]....
        /*0188*/ 	.word	0x00000600
        /*018c*/ 	.word	0x000000ff
        /*0190*/ 	.word	0x00000030
        /*0194*/ 	.short	0x0100
        /*0196*/ 	.byte	0x05
	.zero		1


	//   ....[6]....
        /*0198*/ 	.word	0x00000610
        /*019c*/ 	.word	0x000000ff
        /*01a0*/ 	.word	0x00000018
        /*01a4*/ 	.short	0x0100
        /*01a6*/ 	.byte	0x05
	.zero		1


	//   ....[7]....
        /*01a8*/ 	.word	0x00000620
        /*01ac*/ 	.word	0x000000ff
        /*01b0*/ 	.word	0x00000038
        /*01b4*/ 	.short	0x0100
        /*01b6*/ 	.byte	0x05
	.zero		1


	//   ....[8]....
        /*01b8*/ 	.word	0x00000750
        /*01bc*/ 	.word	0x000000ff
        /*01c0*/ 	.word	0x00000040
        /*01c4*/ 	.short	0x0100
        /*01c6*/ 	.byte	0x07
	.zero		1


	//   ....[9]....
        /*01c8*/ 	.word	0x00000760
        /*01cc*/ 	.word	0x000000ff
        /*01d0*/ 	.word	0x00000060
        /*01d4*/ 	.short	0x0100
        /*01d6*/ 	.byte	0x07
	.zero		1


	//   ....[10]....
        /*01d8*/ 	.word	0x00000770
        /*01dc*/ 	.word	0x000000ff
        /*01e0*/ 	.word	0x00000048
        /*01e4*/ 	.short	0x0100
        /*01e6*/ 	.byte	0x07
	.zero		1


	//   ....[11]....
        /*01e8*/ 	.word	0x00000780
        /*01ec*/ 	.word	0x000000ff
        /*01f0*/ 	.word	0x00000068
        /*01f4*/ 	.short	0x0100
        /*01f6*/ 	.byte	0x07
	.zero		1


	//   ....[12]....
        /*01f8*/ 	.word	0x00000790
        /*01fc*/ 	.word	0x000000ff
        /*0200*/ 	.word	0x00000050
        /*0204*/ 	.short	0x0100
        /*0206*/ 	.byte	0x07
	.zero		1


	//   ....[13]....
        /*0208*/ 	.word	0x000007a0
        /*020c*/ 	.word	0x000000ff
        /*0210*/ 	.word	0x00000070
        /*0214*/ 	.short	0x0100
        /*0216*/ 	.byte	0x07
	.zero		1


	//   ....[14]....
        /*0218*/ 	.word	0x000007b0
        /*021c*/ 	.word	0x000000ff
        /*0220*/ 	.word	0x00000058
        /*0224*/ 	.short	0x0100
        /*0226*/ 	.byte	0x07
	.zero		1


	//   ....[15]....
        /*0228*/ 	.word	0x000007c0
        /*022c*/ 	.word	0x000000ff
        /*0230*/ 	.word	0x00000078
        /*0234*/ 	.short	0x0100
        /*0236*/ 	.byte	0x07
	.zero		1


	//   ....[16]....
        /*0238*/ 	.word	0x000008b0
        /*023c*/ 	.word	0x000000ff
        /*0240*/ 	.word	0x00000080
        /*0244*/ 	.short	0x0100
        /*0246*/ 	.byte	0x05
	.zero		1


	//   ....[17]....
        /*0248*/ 	.word	0x000008c0
        /*024c*/ 	.word	0x000000ff
        /*0250*/ 	.word	0x00000088
        /*0254*/ 	.short	0x0100
        /*0256*/ 	.byte	0x05
	.zero		1


	//   ....[18]....
        /*0258*/ 	.word	0x00000a00
        /*025c*/ 	.word	0x000000ff
        /*0260*/ 	.word	0x00000090
        /*0264*/ 	.short	0x0100
        /*0266*/ 	.byte	0x05
	.zero		1


	//   ....[19]....
        /*0268*/ 	.word	0x00000a10
        /*026c*/ 	.word	0x000000ff
        /*0270*/ 	.word	0x000000a0
        /*0274*/ 	.short	0x0100
        /*0276*/ 	.byte	0x05
	.zero		1


	//   ....[20]....
        /*0278*/ 	.word	0x00000a20
        /*027c*/ 	.word	0x000000ff
        /*0280*/ 	.word	0x00000098
        /*0284*/ 	.short	0x0100
        /*0286*/ 	.byte	0x05
	.zero		1


	//   ....[21]....
        /*0288*/ 	.word	0x00000a30
        /*028c*/ 	.word	0x000000ff
        /*0290*/ 	.word	0x000000a8
        /*0294*/ 	.short	0x0100
        /*0296*/ 	.byte	0x05
	.zero		1


	//   ....[22]....
        /*0298*/ 	.word	0x00000b60
        /*029c*/ 	.word	0x000000ff
        /*02a0*/ 	.word	0x000000b0
        /*02a4*/ 	.short	0x0100
        /*02a6*/ 	.byte	0x07
	.zero		1


	//   ....[23]....
        /*02a8*/ 	.word	0x00000b70
        /*02ac*/ 	.word	0x000000ff
        /*02b0*/ 	.word	0x000000d0
        /*02b4*/ 	.short	0x0100
        /*02b6*/ 	.byte	0x07
	.zero		1


	//   ....[24]....
        /*02b8*/ 	.word	0x00000b80
        /*02bc*/ 	.word	0x000000ff
        /*02c0*/ 	.word	0x000000b8
        /*02c4*/ 	.short	0x0100
        /*02c6*/ 	.byte	0x07
	.zero		1


	//   ....[25]....
        /*02c8*/ 	.word	0x00000b90
        /*02cc*/ 	.word	0x000000ff
        /*02d0*/ 	.word	0x000000d8
        /*02d4*/ 	.short	0x0100
        /*02d6*/ 	.byte	0x07
	.zero		1


	//   ....[26]....
        /*02d8*/ 	.word	0x00000ba0
        /*02dc*/ 	.word	0x000000ff
        /*02e0*/ 	.word	0x000000c0
        /*02e4*/ 	.short	0x0100
        /*02e6*/ 	.byte	0x07
	.zero		1


	//   ....[27]....
        /*02e8*/ 	.word	0x00000bb0
        /*02ec*/ 	.word	0x000000ff
        /*02f0*/ 	.word	0x000000e0
        /*02f4*/ 	.short	0x0100
        /*02f6*/ 	.byte	0x07
	.zero		1


	//   ....[28]....
        /*02f8*/ 	.word	0x00000bc0
        /*02fc*/ 	.word	0x000000ff
        /*0300*/ 	.word	0x000000c8
        /*0304*/ 	.short	0x0100
        /*0306*/ 	.byte	0x07
	.zero		1


	//   ....[29]....
        /*0308*/ 	.word	0x00000bd0
        /*030c*/ 	.word	0x000000ff
        /*0310*/ 	.word	0x000000e8
        /*0314*/ 	.short	0x0100
        /*0316*/ 	.byte	0x07
	.zero		1


	//   ....[30]....
        /*0318*/ 	.word	0x00000cc0
        /*031c*/ 	.word	0x000000ff
        /*0320*/ 	.word	0x000000f0
        /*0324*/ 	.short	0x0100
        /*0326*/ 	.byte	0x05
	.zero		1


	//   ....[31]....
        /*0328*/ 	.word	0x00000cd0
        /*032c*/ 	.word	0x000000ff
        /*0330*/ 	.word	0x00000100
        /*0334*/ 	.short	0x0100
        /*0336*/ 	.byte	0x05
	.zero		1


	//   ....[32]....
        /*0338*/ 	.word	0x00000ce0
        /*033c*/ 	.word	0x000000ff
        /*0340*/ 	.word	0x000000f8
        /*0344*/ 	.short	0x0100
        /*0346*/ 	.byte	0x05
	.zero		1


	//   ....[33]....
        /*0348*/ 	.word	0x00000cf0
        /*034c*/ 	.word	0x000000ff
        /*0350*/ 	.word	0x00000108
        /*0354*/ 	.short	0x0100
        /*0356*/ 	.byte	0x05
	.zero		1


	//   ....[34]....
        /*0358*/ 	.word	0x000015d0
        /*035c*/ 	.word	0x00000002
        /*0360*/ 	.word	0x00000100
        /*0364*/ 	.short	0x010a
        /*0366*/ 	.byte	0xff
	.zero		1


	//   ....[35]....
        /*0368*/ 	.word	0x00001600
        /*036c*/ 	.word	0x00000002
        /*0370*/ 	.word	0x000000f0
        /*0374*/ 	.short	0x0101
        /*0376*/ 	.byte	0xff
	.zero		1


	//   ....[36]....
        /*0378*/ 	.word	0x000016c0
        /*037c*/ 	.word	0x000000ff
        /*0380*/ 	.word	0x00000020
        /*0384*/ 	.short	0x010a
        /*0386*/ 	.byte	0x08
	.zero		1


	//   ....[37]....
        /*0388*/ 	.word	0x00001810
        /*038c*/ 	.word	0x000000ff
        /*0390*/ 	.word	0x00000020
        /*0394*/ 	.short	0x010a
        /*0396*/ 	.byte	0x06
	.zero		1


	//   ....[38]....
        /*0398*/ 	.word	0x00001920
        /*039c*/ 	.word	0x000000ff
        /*03a0*/ 	.word	0x00000020
        /*03a4*/ 	.short	0x010a
        /*03a6*/ 	.byte	0x08
	.zero		1


	//   ....[39]....
        /*03a8*/ 	.word	0x00001e10
        /*03ac*/ 	.word	0x000000ff
        /*03b0*/ 	.word	0x00000088
        /*03b4*/ 	.short	0x0101
        /*03b6*/ 	.byte	0x04
	.zero		1


	//   ....[40]....
        /*03b8*/ 	.word	0x00001e30
        /*03bc*/ 	.word	0x000000ff
        /*03c0*/ 	.word	0x00000020
        /*03c4*/ 	.short	0x010a
        /*03c6*/ 	.byte	0x08
	.zero		1


	//   ....[41]....
        /*03c8*/ 	.word	0x00001f20
        /*03cc*/ 	.word	0x000000ff
        /*03d0*/ 	.word	0x00000020
        /*03d4*/ 	.short	0x010a
        /*03d6*/ 	.byte	0x49
	.zero		1


	//   ....[42]....
        /*03d8*/ 	.word	0x00002020
        /*03dc*/ 	.word	0x000000ff
        /*03e0*/ 	.word	0x00000020
        /*03e4*/ 	.short	0x010a
        /*03e6*/ 	.byte	0x08
	.zero		1


	//   ....[43]....
        /*03e8*/ 	.word	0x00002440
        /*03ec*/ 	.word	0x00000002
        /*03f0*/ 	.word	0x00000090
        /*03f4*/ 	.short	0x010a
        /*03f6*/ 	.byte	0xff
	.zero		1


	//   ....[44]....
        /*03f8*/ 	.word	0x00002510
        /*03fc*/ 	.word	0x00000002
        /*0400*/ 	.word	0x00000000
        /*0404*/ 	.short	0x0101
        /*0406*/ 	.byte	0xff
	.zero		1


	//   ....[45]....
        /*0408*/ 	.word	0x00002a80
        /*040c*/ 	.word	0x000000ff
        /*0410*/ 	.word	0x00000000
        /*0414*/ 	.short	0x010a
        /*0416*/ 	.byte	0x05
	.zero		1


	//   ....[46]....
        /*0418*/ 	.word	0x00002b10
        /*041c*/ 	.word	0x000000ff
        /*0420*/ 	.word	0x00000000
        /*0424*/ 	.short	0x010a
        /*0426*/ 	.byte	0x05
	.zero		1


	//   ....[47]....
        /*0428*/ 	.word	0x00002ba0
        /*042c*/ 	.word	0x000000ff
        /*0430*/ 	.word	0x00000000
        /*0434*/ 	.short	0x010a
        /*0436*/ 	.byte	0x05
	.zero		1


	//   ....[48]....
        /*0438*/ 	.word	0x00002c40
        /*043c*/ 	.word	0x00000000
        /*0440*/ 	.word	0x00000000
        /*0444*/ 	.short	0x010a
        /*0446*/ 	.byte	0xff
	.zero		1


	//   ....[49]....
        /*0448*/ 	.word	0x00002d60
        /*044c*/ 	.word	0x00000000
        /*0450*/ 	.word	0x000000f0
        /*0454*/ 	.short	0x010a
        /*0456*/ 	.byte	0xff
	.zero		1


	//   ....[50]....
        /*0458*/ 	.word	0x00002dd0
        /*045c*/ 	.word	0x00000000
        /*0460*/ 	.word	0x00000000
        /*0464*/ 	.short	0x0101
        /*0466*/ 	.byte	0xff
	.zero		1


	//   ....[51]....
        /*0468*/ 	.word	0x00002df0
        /*046c*/ 	.word	0x000000ff
        /*0470*/ 	.word	0x000000a0
        /*0474*/ 	.short	0x010a
        /*0476*/ 	.byte	0x05
	.zero		1


	//   ....[52]....
        /*0478*/ 	.word	0x00002f10
        /*047c*/ 	.word	0x00000000
        /*0480*/ 	.word	0x00000090
        /*0484*/ 	.short	0x010a
        /*0486*/ 	.byte	0xff
	.zero		1


	//   ....[53]....
        /*0488*/ 	.word	0x00003010
        /*048c*/ 	.word	0x00000000
        /*0490*/ 	.word	0x00000000
        /*0494*/ 	.short	0x0101
        /*0496*/ 	.byte	0xff
	.zero		1


	//   ....[54]....
        /*0498*/ 	.word	0x000030a0
        /*049c*/ 	.word	0x000000ff
        /*04a0*/ 	.word	0x000000a0
        /*04a4*/ 	.short	0x0106
        /*04a6*/ 	.byte	0x05
	.zero		1


	//   ....[55]....
        /*04a8*/ 	.word	0x000030c0
        /*04ac*/ 	.word	0x000000ff
        /*04b0*/ 	.word	0x000000a0
        /*04b4*/ 	.short	0x010a
        /*04b6*/ 	.byte	0x05
	.zero		1


	//   ....[56]....
        /*04b8*/ 	.word	0x00003150
        /*04bc*/ 	.word	0x000000ff
        /*04c0*/ 	.word	0x000000a0
        /*04c4*/ 	.short	0x0106
        /*04c6*/ 	.byte	0x04
	.zero		1


	//   ....[57]....
        /*04c8*/ 	.word	0x00003190
        /*04cc*/ 	.word	0x00000000
        /*04d0*/ 	.word	0x000000a0
        /*04d4*/ 	.short	0x010a
        /*04d6*/ 	.byte	0xff
	.zero		1


	//   ....[58]....
        /*04d8*/ 	.word	0x000036d0
        /*04dc*/ 	.word	0x00000000
        /*04e0*/ 	.word	0x00000090
        /*04e4*/ 	.short	0x010a
        /*04e6*/ 	.byte	0xff
	.zero		1


	//   ....[59]....
        /*04e8*/ 	.word	0x000037d0
        /*04ec*/ 	.word	0x00000003
        /*04f0*/ 	.word	0x00000000
        /*04f4*/ 	.short	0x0101
        /*04f6*/ 	.byte	0xff
	.zero		1


	//   ....[60]....
        /*04f8*/ 	.word	0x000037e0
        /*04fc*/ 	.word	0x000000ff
        /*0500*/ 	.word	0x00000000
        /*0504*/ 	.short	0x010a
        /*0506*/ 	.byte	0x06
	.zero		1


	//   ....[61]....
        /*0508*/ 	.word	0x00003860
        /*050c*/ 	.word	0x000000ff
        /*0510*/ 	.word	0x000000d0
        /*0514*/ 	.short	0x010a
        /*0516*/ 	.byte	0x07
	.zero		1


	//   ....[62]....
        /*0518*/ 	.word	0x00003940
        /*051c*/ 	.word	0x000000ff
        /*0520*/ 	.word	0x00000000
        /*0524*/ 	.short	0x010a
        /*0526*/ 	.byte	0x06
	.zero		1


	//   ....[63]....
        /*0528*/ 	.word	0x00003a70
        /*052c*/ 	.word	0x000000ff
        /*0530*/ 	.word	0x00000000
        /*0534*/ 	.short	0x010a
        /*0536*/ 	.byte	0x1a
	.zero		1


	//   ....[64]....
        /*0538*/ 	.word	0x00003d10
        /*053c*/ 	.word	0x000000ff
        /*0540*/ 	.word	0x00000000
        /*0544*/ 	.short	0x010a
        /*0546*/ 	.byte	0x06
	.zero		1


	//   ....[65]....
        /*0548*/ 	.word	0x00003da0
        /*054c*/ 	.word	0x000000ff
        /*0550*/ 	.word	0x00000000
        /*0554*/ 	.short	0x010a
        /*0556*/ 	.byte	0x06
	.zero		1


	//   ....[66]....
        /*0558*/ 	.word	0x00003e30
        /*055c*/ 	.word	0x000000ff
        /*0560*/ 	.word	0x00000000
        /*0564*/ 	.short	0x010a
        /*0566*/ 	.byte	0x06
	.zero		1


	//   ....[67]....
        /*0568*/ 	.word	0x00003ec0
        /*056c*/ 	.word	0x000000ff
        /*0570*/ 	.word	0x00000000
        /*0574*/ 	.short	0x010a
        /*0576*/ 	.byte	0x07
	.zero		1


	//   ....[68]....
        /*0578*/ 	.word	0x00004310
        /*057c*/ 	.word	0x00000000
        /*0580*/ 	.word	0x00000090
        /*0584*/ 	.short	0x010a
        /*0586*/ 	.byte	0xff
	.zero		1


	//   ....[69]....
        /*0588*/ 	.word	0x000043d0
        /*058c*/ 	.word	0x00000000
        /*0590*/ 	.word	0x00000000
        /*0594*/ 	.short	0x0101
        /*0596*/ 	.byte	0xff
	.zero		1


	//   ....[70]....
        /*0598*/ 	.word	0x000046f0
        /*059c*/ 	.word	0x000000ff
        /*05a0*/ 	.word	0x00000088
        /*05a4*/ 	.short	0x010a
        /*05a6*/ 	.byte	0x07
	.zero		1


	//   ....[71]....
        /*05a8*/ 	.word	0x00004900
        /*05ac*/ 	.word	0x000000ff
        /*05b0*/ 	.word	0x00000060
        /*05b4*/ 	.short	0x010a
        /*05b6*/ 	.byte	0x07
	.zero		1


	//   ....[72]....
        /*05b8*/ 	.word	0x00004a80
        /*05bc*/ 	.word	0x000000ff
        /*05c0*/ 	.word	0x00000040
        /*05c4*/ 	.short	0x010b
        /*05c6*/ 	.byte	0x07
	.zero		1


	//   ....[73]....
        /*05c8*/ 	.word	0x00004a90
        /*05cc*/ 	.word	0x000000ff
        /*05d0*/ 	.word	0x00000000
        /*05d4*/ 	.short	0x0101
        /*05d6*/ 	.byte	0x15
	.zero		1


	//   ....[74]....
        /*05d8*/ 	.word	0x00004aa0
        /*05dc*/ 	.word	0x000000ff
        /*05e0*/ 	.word	0x00000068
        /*05e4*/ 	.short	0x010a
        /*05e6*/ 	.byte	0x07
	.zero		1


	//   ....[75]....
        /*05e8*/ 	.word	0x00004bf0
        /*05ec*/ 	.word	0x000000ff
        /*05f0*/ 	.word	0x00000048
        /*05f4*/ 	.short	0x010b
        /*05f6*/ 	.byte	0x07
	.zero		1


	//   ....[76]....
        /*05f8*/ 	.word	0x00004c00
        /*05fc*/ 	.word	0x000000ff
        /*0600*/ 	.word	0x00000000
        /*0604*/ 	.short	0x0101
        /*0606*/ 	.byte	0x0f
	.zero		1


	//   ....[77]....
        /*0608*/ 	.word	0x00004c10
        /*060c*/ 	.word	0x000000ff
        /*0610*/ 	.word	0x00000070
        /*0614*/ 	.short	0x010a
        /*0616*/ 	.byte	0x07
	.zero		1


	//   ....[78]....
        /*0618*/ 	.word	0x00004d60
        /*061c*/ 	.word	0x000000ff
        /*0620*/ 	.word	0x00000050
        /*0624*/ 	.short	0x010b
        /*0626*/ 	.byte	0x07
	.zero		1


	//   ....[79]....
        /*0628*/ 	.word	0x00004d70
        /*062c*/ 	.word	0x000000ff
        /*0630*/ 	.word	0x00000000
        /*0634*/ 	.short	0x0101
        /*0636*/ 	.byte	0x0e
	.zero		1


	//   ....[80]....
        /*0638*/ 	.word	0x00004d80
        /*063c*/ 	.word	0x000000ff
        /*0640*/ 	.word	0x00000078
        /*0644*/ 	.short	0x010a
        /*0646*/ 	.byte	0x07
	.zero		1


	//   ....[81]....
        /*0648*/ 	.word	0x00004ee0
        /*064c*/ 	.word	0x000000ff
        /*0650*/ 	.word	0x00000058
        /*0654*/ 	.short	0x010b
        /*0656*/ 	.byte	0x07
	.zero		1


	//   ....[82]....
        /*0658*/ 	.word	0x00004ef0
        /*065c*/ 	.word	0x000000ff
        /*0660*/ 	.word	0x00000000
        /*0664*/ 	.short	0x0101
        /*0666*/ 	.byte	0x0d
	.zero		1


	//   ....[83]....
        /*0668*/ 	.word	0x00004f00
        /*066c*/ 	.word	0x000000ff
        /*0670*/ 	.word	0x00000060
        /*0674*/ 	.short	0x010a
        /*0676*/ 	.byte	0x07
	.zero		1


	//   ....[84]....
        /*0678*/ 	.word	0x00005050
        /*067c*/ 	.word	0x000000ff
        /*0680*/ 	.word	0x00000040
        /*0684*/ 	.short	0x010b
        /*0686*/ 	.byte	0x07
	.zero		1


	//   ....[85]....
        /*0688*/ 	.word	0x00005060
        /*068c*/ 	.word	0x000000ff
        /*0690*/ 	.word	0x00000000
        /*0694*/ 	.short	0x0101
        /*0696*/ 	.byte	0x15
	.zero		1


	//   ....[86]....
        /*0698*/ 	.word	0x00005070
        /*069c*/ 	.word	0x000000ff
        /*06a0*/ 	.word	0x00000068
        /*06a4*/ 	.short	0x010a
        /*06a6*/ 	.byte	0x07
	.zero		1


	//   ....[87]....
        /*06a8*/ 	.word	0x000051c0
        /*06ac*/ 	.word	0x000000ff
        /*06b0*/ 	.word	0x00000048
        /*06b4*/ 	.short	0x010b
        /*06b6*/ 	.byte	0x07
	.zero		1


	//   ....[88]....
        /*06b8*/ 	.word	0x000051d0
        /*06bc*/ 	.word	0x000000ff
        /*06c0*/ 	.word	0x00000000
        /*06c4*/ 	.short	0x0101
        /*06c6*/ 	.byte	0x0f
	.zero		1


	//   ....[89]....
        /*06c8*/ 	.word	0x000051e0
        /*06cc*/ 	.word	0x000000ff
        /*06d0*/ 	.word	0x00000070
        /*06d4*/ 	.short	0x010a
        /*06d6*/ 	.byte	0x07
	.zero		1


	//   ....[90]....
        /*06d8*/ 	.word	0x00005360
        /*06dc*/ 	.word	0x000000ff
        /*06e0*/ 	.word	0x00000050
        /*06e4*/ 	.short	0x010b
        /*06e6*/ 	.byte	0x07
	.zero		1


	//   ....[91]....
        /*06e8*/ 	.word	0x000053a0
        /*06ec*/ 	.word	0x000000ff
        /*06f0*/ 	.word	0x00000000
        /*06f4*/ 	.short	0x0101
        /*06f6*/ 	.byte	0x0e
	.zero		1


	//   ....[92]....
        /*06f8*/ 	.word	0x000053e0
        /*06fc*/ 	.word	0x000000ff
        /*0700*/ 	.word	0x00000078
        /*0704*/ 	.short	0x010a
        /*0706*/ 	.byte	0x07
	.zero		1


	//   ....[93]....
        /*0708*/ 	.word	0x00005600
        /*070c*/ 	.word	0x000000ff
        /*0710*/ 	.word	0x00000058
        /*0714*/ 	.short	0x010b
        /*0716*/ 	.byte	0x07
	.zero		1


	//   ....[94]....
        /*0718*/ 	.word	0x00005620
        /*071c*/ 	.word	0x000000ff
        /*0720*/ 	.word	0x00000000
        /*0724*/ 	.short	0x0101
        /*0726*/ 	.byte	0x0d
	.zero		1


	//   ....[95]....
        /*0728*/ 	.word	0x00005670
        /*072c*/ 	.word	0x000000ff
        /*0730*/ 	.word	0x00000060
        /*0734*/ 	.short	0x010a
        /*0736*/ 	.byte	0x07
	.zero		1


	//   ....[96]....
        /*0738*/ 	.word	0x00005690
        /*073c*/ 	.word	0x000000ff
        /*0740*/ 	.word	0x00000068
        /*0744*/ 	.short	0x010a
        /*0746*/ 	.byte	0x07
	.zero		1


	//   ....[97]....
        /*0748*/ 	.word	0x000056b0
        /*074c*/ 	.word	0x000000ff
        /*0750*/ 	.word	0x00000070
        /*0754*/ 	.short	0x010a
        /*0756*/ 	.byte	0x07
	.zero		1


	//   ....[98]....
        /*0758*/ 	.word	0x00005700
        /*075c*/ 	.word	0x00000002
        /*0760*/ 	.word	0x00000078
        /*0764*/ 	.short	0x010a
        /*0766*/ 	.byte	0xff
	.zero		1


	//   ....[99]....
        /*0768*/ 	.word	0x00005a70
        /*076c*/ 	.word	0x00000000
        /*0770*/ 	.word	0x00000090
        /*0774*/ 	.short	0x010a
        /*0776*/ 	.byte	0xff
	.zero		1


	//   ....[100]....
        /*0778*/ 	.word	0x00005b80
        /*077c*/ 	.word	0x00000000
        /*0780*/ 	.word	0x00000000
        /*0784*/ 	.short	0x0101
        /*0786*/ 	.byte	0xff
	.zero		1


	//   ....[101]....
        /*0788*/ 	.word	0x00006620
        /*078c*/ 	.word	0x000000ff
        /*0790*/ 	.word	0x00000040
        /*0794*/ 	.short	0x010a
        /*0796*/ 	.byte	0x24
	.zero		1


	//   ....[102]....
        /*0798*/ 	.word	0x00006650
        /*079c*/ 	.word	0x00000054
        /*07a0*/ 	.word	0x000000b0
        /*07a4*/ 	.short	0x010a
        /*07a6*/ 	.byte	0xff
	.zero		1


	//   ....[103]....
        /*07a8*/ 	.word	0x000067c0
        /*07ac*/ 	.word	0x000000ff
        /*07b0*/ 	.word	0x00000040
        /*07b4*/ 	.short	0x010a
        /*07b6*/ 	.byte	0x24
	.zero		1


	//   ....[104]....
        /*07b8*/ 	.word	0x000068c0
        /*07bc*/ 	.word	0x00000054
        /*07c0*/ 	.word	0x000000b0
        /*07c4*/ 	.short	0x010a
        /*07c6*/ 	.byte	0xff
	.zero		1


	//   ....[105]....
        /*07c8*/ 	.word	0x000070c0
        /*07cc*/ 	.word	0x00000000
        /*07d0*/ 	.word	0x00000000
        /*07d4*/ 	.short	0x0101
        /*07d6*/ 	.byte	0xff
	.zero		1


	//   ....[106]....
        /*07d8*/ 	.word	0x000070d0
        /*07dc*/ 	.word	0x00000002
        /*07e0*/ 	.word	0x00000040
        /*07e4*/ 	.short	0x010a
        /*07e6*/ 	.byte	0xff
	.zero		1


	//   ....[107]....
        /*07e8*/ 	.word	0x000071a0
        /*07ec*/ 	.word	0x00000002
        /*07f0*/ 	.word	0x00000040
        /*07f4*/ 	.short	0x010a
        /*07f6*/ 	.byte	0xff
	.zero		1


	//   ....[108]....
        /*07f8*/ 	.word	0x00007a20
        /*07fc*/ 	.word	0x00000015
        /*0800*/ 	.word	0x00000000
        /*0804*/ 	.short	0x0101
        /*0806*/ 	.byte	0xff
	.zero		1


	//   ....[109]....
        /*0808*/ 	.word	0x00007a40
        /*080c*/ 	.word	0x00000000
        /*0810*/ 	.word	0x00000040
        /*0814*/ 	.short	0x010a
        /*0816*/ 	.byte	0xff
	.zero		1


	//   ....[110]....
        /*0818*/ 	.word	0x00007b00
        /*081c*/ 	.word	0x00000000
        /*0820*/ 	.word	0x00000040
        /*0824*/ 	.short	0x010a
        /*0826*/ 	.byte	0xff
	.zero		1


	//   ....[111]....
        /*0828*/ 	.word	0x00008390
        /*082c*/ 	.word	0x00000015
        /*0830*/ 	.word	0x00000000
        /*0834*/ 	.short	0x0101
        /*0836*/ 	.byte	0xff
	.zero		1


	//   ....[112]....
        /*0838*/ 	.word	0x000083b0
        /*083c*/ 	.word	0x00000000
        /*0840*/ 	.word	0x00000040
        /*0844*/ 	.short	0x010a
        /*0846*/ 	.byte	0xff
	.zero		1


	//   ....[113]....
        /*0848*/ 	.word	0x00008470
        /*084c*/ 	.word	0x00000000
        /*0850*/ 	.word	0x00000040
        /*0854*/ 	.short	0x010a
        /*0856*/ 	.byte	0xff
	.zero		1


	//   ....[114]....
        /*0858*/ 	.word	0x00008d30
        /*085c*/ 	.word	0x00000015
        /*0860*/ 	.word	0x00000000
        /*0864*/ 	.short	0x0101
        /*0866*/ 	.byte	0xff
	.zero		1


	//   ....[115]....
        /*0868*/ 	.word	0x00008d50
        /*086c*/ 	.word	0x00000000
        /*0870*/ 	.word	0x00000040
        /*0874*/ 	.short	0x010a
        /*0876*/ 	.byte	0xff
	.zero		1


	//   ....[116]....
        /*0878*/ 	.word	0x00008e10
        /*087c*/ 	.word	0x00000000
        /*0880*/ 	.word	0x00000040
        /*0884*/ 	.short	0x010a
        /*0886*/ 	.byte	0xff
	.zero		1


	//   ....[117]....
        /*0888*/ 	.word	0x00009710
        /*088c*/ 	.word	0x00000015
        /*0890*/ 	.word	0x00000000
        /*0894*/ 	.short	0x0101
        /*0896*/ 	.byte	0xff
	.zero		1


	//   ....[118]....
        /*0898*/ 	.word	0x00009730
        /*089c*/ 	.word	0x00000000
        /*08a0*/ 	.word	0x00000040
        /*08a4*/ 	.short	0x010a
        /*08a6*/ 	.byte	0xff
	.zero		1


	//   ....[119]....
        /*08a8*/ 	.word	0x000097f0
        /*08ac*/ 	.word	0x00000000
        /*08b0*/ 	.word	0x00000040
        /*08b4*/ 	.short	0x010a
        /*08b6*/ 	.byte	0xff
	.zero		1


	//   ....[120]....
        /*08b8*/ 	.word	0x0000a0c0
        /*08bc*/ 	.word	0x00000015
        /*08c0*/ 	.word	0x00000000
        /*08c4*/ 	.short	0x0101
        /*08c6*/ 	.byte	0xff
	.zero		1


	//   ....[121]....
        /*08c8*/ 	.word	0x0000a0e0
        /*08cc*/ 	.word	0x00000000
        /*08d0*/ 	.word	0x00000040
        /*08d4*/ 	.short	0x010a
        /*08d6*/ 	.byte	0xff
	.zero		1


	//   ....[122]....
        /*08d8*/ 	.word	0x0000a1a0
        /*08dc*/ 	.word	0x00000000
        /*08e0*/ 	.word	0x00000040
        /*08e4*/ 	.short	0x010a
        /*08e6*/ 	.byte	0xff
	.zero		1


	//   ....[123]....
        /*08e8*/ 	.word	0x0000aa70
        /*08ec*/ 	.word	0x00000015
        /*08f0*/ 	.word	0x00000000
        /*08f4*/ 	.short	0x0101
        /*08f6*/ 	.byte	0xff
	.zero		1


	//   ....[124]....
        /*08f8*/ 	.word	0x0000aa90
        /*08fc*/ 	.word	0x00000000
        /*0900*/ 	.word	0x00000040
        /*0904*/ 	.short	0x010a
        /*0906*/ 	.byte	0xff
	.zero		1


	//   ....[125]....
        /*0908*/ 	.word	0x0000ab50
        /*090c*/ 	.word	0x00000000
        /*0910*/ 	.word	0x00000040
        /*0914*/ 	.short	0x010a
        /*0916*/ 	.byte	0xff
	.zero		1


	//   ....[126]....
        /*0918*/ 	.word	0x0000aec0
        /*091c*/ 	.word	0x000000ff
        /*0920*/ 	.word	0x00000000
        /*0924*/ 	.short	0x0101
        /*0926*/ 	.byte	0x05
	.zero		1


	//   ....[127]....
        /*0928*/ 	.word	0x0000b430
        /*092c*/ 	.word	0x00000000
        /*0930*/ 	.word	0x00000000
        /*0934*/ 	.short	0x0101
        /*0936*/ 	.byte	0xff
	.zero		1


	//   ....[128]....
        /*0938*/ 	.word	0x0000b6b0
        /*093c*/ 	.word	0x000000ff
        /*0940*/ 	.word	0x00000000
        /*0944*/ 	.short	0x0101
        /*0946*/ 	.byte	0x04
	.zero		1


	//   ....[129]....
        /*0948*/ 	.word	0x0000b6d0
        /*094c*/ 	.word	0x00000002
        /*0950*/ 	.word	0x00000100
        /*0954*/ 	.short	0x010a
        /*0956*/ 	.byte	0xff
	.zero		1


	//   ....[130]....
        /*0958*/ 	.word	0x0000b740
        /*095c*/ 	.word	0x00000004
        /*0960*/ 	.word	0x00000020
        /*0964*/ 	.short	0x010a
        /*0966*/ 	.byte	0xff
	.zero		1


	//   ....[131]....
        /*0968*/ 	.word	0x0000b7a0
        /*096c*/ 	.word	0x00000002
        /*0970*/ 	.word	0x00000020
        /*0974*/ 	.short	0x010a
        /*0976*/ 	.byte	0xff
	.zero		1


	//   ....[132]....
        /*0978*/ 	.word	0x0000b7f0
        /*097c*/ 	.word	0x00000002
        /*0980*/ 	.word	0x00000090
        /*0984*/ 	.short	0x010a
        /*0986*/ 	.byte	0xff
	.zero		1


	//   ....[133]....
        /*0988*/ 	.word	0x0000b850
        /*098c*/ 	.word	0x00000000
        /*0990*/ 	.word	0x00000000
        /*0994*/ 	.short	0x010a
        /*0996*/ 	.byte	0xff
	.zero		1


	//   ....[134]....
        /*0998*/ 	.word	0x0000b8b0
        /*099c*/ 	.word	0x00000000
        /*09a0*/ 	.word	0x00000000
        /*09a4*/ 	.short	0x010a
        /*09a6*/ 	.byte	0xff
	.zero		1


	//   ....[135]....
        /*09a8*/ 	.word	0x0000b910
        /*09ac*/ 	.word	0x00000000
        /*09b0*/ 	.word	0x00000000
        /*09b4*/ 	.short	0x010a
        /*09b6*/ 	.byte	0xff
	.zero		1


	//   ....[136]....
        /*09b8*/ 	.word	0x0000b960
        /*09bc*/ 	.word	0x00000000
        /*09c0*/ 	.word	0x000000f0
        /*09c4*/ 	.short	0x010a
        /*09c6*/ 	.byte	0xff
	.zero		1


	//   ....[137]....
        /*09c8*/ 	.word	0x0000b9c0
        /*09cc*/ 	.word	0x00000000
        /*09d0*/ 	.word	0x000000a0
        /*09d4*/ 	.short	0x010a
        /*09d6*/ 	.byte	0xff
	.zero		1


	//   ....[138]....
        /*09d8*/ 	.word	0x0000ba10
        /*09dc*/ 	.word	0x00000000
        /*09e0*/ 	.word	0x00000090
        /*09e4*/ 	.short	0x010a
        /*09e6*/ 	.byte	0xff
	.zero		1


	//   ....[139]....
        /*09e8*/ 	.word	0x0000ba70
        /*09ec*/ 	.word	0x00000000
        /*09f0*/ 	.word	0x000000a0
        /*09f4*/ 	.short	0x010a
        /*09f6*/ 	.byte	0xff
	.zero		1


	//   ....[140]....
        /*09f8*/ 	.word	0x0000bac0
        /*09fc*/ 	.word	0x00000000
        /*0a00*/ 	.word	0x00000090
        /*0a04*/ 	.short	0x010a
        /*0a06*/ 	.byte	0xff
	.zero		1


	//   ....[141]....
        /*0a08*/ 	.word	0x0000bb20
        /*0a0c*/ 	.word	0x00000002
        /*0a10*/ 	.word	0x000000d0
        /*0a14*/ 	.short	0x010a
        /*0a16*/ 	.byte	0xff
	.zero		1


	//   ....[142]....
        /*0a18*/ 	.word	0x0000bb80
        /*0a1c*/ 	.word	0x00000000
        /*0a20*/ 	.word	0x00000000
        /*0a24*/ 	.short	0x010a
        /*0a26*/ 	.byte	0xff
	.zero		1


	//   ....[143]....
        /*0a28*/ 	.word	0x0000bbe0
        /*0a2c*/ 	.word	0x00000000
        /*0a30*/ 	.word	0x00000000
        /*0a34*/ 	.short	0x010a
        /*0a36*/ 	.byte	0xff
	.zero		1


	//   ....[144]....
        /*0a38*/ 	.word	0x0000bc40
        /*0a3c*/ 	.word	0x00000000
        /*0a40*/ 	.word	0x00000000
        /*0a44*/ 	.short	0x010a
        /*0a46*/ 	.byte	0xff
	.zero		1


	//   ....[145]....
        /*0a48*/ 	.word	0x0000bca0
        /*0a4c*/ 	.word	0x00000000
        /*0a50*/ 	.word	0x00000000
        /*0a54*/ 	.short	0x010a
        /*0a56*/ 	.byte	0xff
	.zero		1


	//   ....[146]....
        /*0a58*/ 	.word	0x0000bd00
        /*0a5c*/ 	.word	0x00000000
        /*0a60*/ 	.word	0x00000000
        /*0a64*/ 	.short	0x010a
        /*0a66*/ 	.byte	0xff
	.zero		1


	//   ....[147]....
        /*0a68*/ 	.word	0x0000bd50
        /*0a6c*/ 	.word	0x00000000
        /*0a70*/ 	.word	0x00000090
        /*0a74*/ 	.short	0x010a
        /*0a76*/ 	.byte	0xff
	.zero		1


	//   ....[148]....
        /*0a78*/ 	.word	0x0000bdb0
        /*0a7c*/ 	.word	0x00000000
        /*0a80*/ 	.word	0x00000088
        /*0a84*/ 	.short	0x010a
        /*0a86*/ 	.byte	0xff
	.zero		1


	//   ....[149]....
        /*0a88*/ 	.word	0x0000be10
        /*0a8c*/ 	.word	0x00000000
        /*0a90*/ 	.word	0x00000060
        /*0a94*/ 	.short	0x010a
        /*0a96*/ 	.byte	0xff
	.zero		1


	//   ....[150]....
        /*0a98*/ 	.word	0x0000be70
        /*0a9c*/ 	.word	0x00000000
        /*0aa0*/ 	.word	0x00000068
        /*0aa4*/ 	.short	0x010a
        /*0aa6*/ 	.byte	0xff
	.zero		1


	//   ....[151]....
        /*0aa8*/ 	.word	0x0000bed0
        /*0aac*/ 	.word	0x00000000
        /*0ab0*/ 	.word	0x00000070
        /*0ab4*/ 	.short	0x010a
        /*0ab6*/ 	.byte	0xff
	.zero		1


	//   ....[152]....
        /*0ab8*/ 	.word	0x0000bf30
        /*0abc*/ 	.word	0x00000000
        /*0ac0*/ 	.word	0x00000078
        /*0ac4*/ 	.short	0x010a
        /*0ac6*/ 	.byte	0xff
	.zero		1


	//   ....[153]....
        /*0ac8*/ 	.word	0x0000bf90
        /*0acc*/ 	.word	0x00000000
        /*0ad0*/ 	.word	0x00000060
        /*0ad4*/ 	.short	0x010a
        /*0ad6*/ 	.byte	0xff
	.zero		1


	//   ....[154]....
        /*0ad8*/ 	.word	0x0000bff0
        /*0adc*/ 	.word	0x00000000
        /*0ae0*/ 	.word	0x00000068
        /*0ae4*/ 	.short	0x010a
        /*0ae6*/ 	.byte	0xff
	.zero		1


	//   ....[155]....
        /*0ae8*/ 	.word	0x0000c050
        /*0aec*/ 	.word	0x00000000
        /*0af0*/ 	.word	0x00000070
        /*0af4*/ 	.short	0x010a
        /*0af6*/ 	.byte	0xff
	.zero		1


	//   ....[156]....
        /*0af8*/ 	.word	0x0000c0b0
        /*0afc*/ 	.word	0x00000000
        /*0b00*/ 	.word	0x00000078
        /*0b04*/ 	.short	0x010a
        /*0b06*/ 	.byte	0xff
	.zero		1


	//   ....[157]....
        /*0b08*/ 	.word	0x0000c110
        /*0b0c*/ 	.word	0x00000000
        /*0b10*/ 	.word	0x00000060
        /*0b14*/ 	.short	0x010a
        /*0b16*/ 	.byte	0xff
	.zero		1


	//   ....[158]....
        /*0b18*/ 	.word	0x0000c170
        /*0b1c*/ 	.word	0x00000000
        /*0b20*/ 	.word	0x00000068
        /*0b24*/ 	.short	0x010a
        /*0b26*/ 	.byte	0xff
	.zero		1


	//   ....[159]....
        /*0b28*/ 	.word	0x0000c1d0
        /*0b2c*/ 	.word	0x00000002
        /*0b30*/ 	.word	0x00000070
        /*0b34*/ 	.short	0x010a
        /*0b36*/ 	.byte	0xff
	.zero		1


	//   ....[160]....
        /*0b38*/ 	.word	0x0000c220
        /*0b3c*/ 	.word	0x00000000
        /*0b40*/ 	.word	0x00000090
        /*0b44*/ 	.short	0x010a
        /*0b46*/ 	.byte	0xff
	.zero		1


	//   ....[161]....
        /*0b48*/ 	.word	0x0000c280
        /*0b4c*/ 	.word	0x00000000
        /*0b50*/ 	.word	0x00000040
        /*0b54*/ 	.short	0x010a
        /*0b56*/ 	.byte	0xff
	.zero		1


	//   ....[162]....
        /*0b58*/ 	.word	0x0000c2d0
        /*0b5c*/ 	.word	0x00000054
        /*0b60*/ 	.word	0x000000b0
        /*0b64*/ 	.short	0x010a
        /*0b66*/ 	.byte	0xff
	.zero		1


	//   ....[163]....
        /*0b68*/ 	.word	0x0000c320
        /*0b6c*/ 	.word	0x00000002
        /*0b70*/ 	.word	0x00000040
        /*0b74*/ 	.short	0x010a
        /*0b76*/ 	.byte	0xff
	.zero		1


	//   ....[164]....
        /*0b78*/ 	.word	0x0000c370
        /*0b7c*/ 	.word	0x00000000
        /*0b80*/ 	.word	0x00000040
        /*0b84*/ 	.short	0x010a
        /*0b86*/ 	.byte	0xff
	.zero		1


	//   ....[165]....
        /*0b88*/ 	.word	0x0000c3c0
        /*0b8c*/ 	.word	0x00000000
        /*0b90*/ 	.word	0x00000040
        /*0b94*/ 	.short	0x010a
        /*0b96*/ 	.byte	0xff
	.zero		1


	//   ....[166]....
        /*0b98*/ 	.word	0x0000c410
        /*0b9c*/ 	.word	0x00000000
        /*0ba0*/ 	.word	0x00000040
        /*0ba4*/ 	.short	0x010a
        /*0ba6*/ 	.byte	0xff
	.zero		1


	//   ....[167]....
        /*0ba8*/ 	.word	0x0000c460
        /*0bac*/ 	.word	0x00000000
        /*0bb0*/ 	.word	0x00000040
        /*0bb4*/ 	.short	0x010a
        /*0bb6*/ 	.byte	0xff
	.zero		1


	//   ....[168]....
        /*0bb8*/ 	.word	0x0000c4b0
        /*0bbc*/ 	.word	0x00000000
        /*0bc0*/ 	.word	0x00000040
        /*0bc4*/ 	.short	0x010a
        /*0bc6*/ 	.byte	0xff
	.zero		1


	//   ....[169]....
        /*0bc8*/ 	.word	0x0000c500
        /*0bcc*/ 	.word	0x00000000
        /*0bd0*/ 	.word	0x00000040
        /*0bd4*/ 	.short	0x010a
        /*0bd6*/ 	.byte	0xff
	.zero		1


	//----- nvinfo : EIATTR_NUM_MBARRIERS
	.align		4
.L_47:
        /*0bd8*/ 	.byte	0x03, 0x38
        /*0bda*/ 	.short	0x0022


	//----- nvinfo : EIATTR_EXIT_INSTR_OFFSETS
	.align		4
        /*0bdc*/ 	.byte	0x04, 0x1c
        /*0bde*/ 	.short	(.L_49 - .L_48)


	//   ....[0]....
.L_48:
        /*0be0*/ 	.word	0x00002c70


	//   ....[1]....
        /*0be4*/ 	.word	0x00003160


	//   ....[2]....
        /*0be8*/ 	.word	0x000031c0


	//   ....[3]....
        /*0bec*/ 	.word	0x00004120


	//   ....[4]....
        /*0bf0*/ 	.word	0x00005730


	//   ....[5]....
        /*0bf4*/ 	.word	0x00005770


	//   ....[6]....
        /*0bf8*/ 	.word	0x0000b5a0


	//   ....[7]....
        /*0bfc*/ 	.word	0x0000b620


	//   ....[8]....
        /*0c00*/ 	.word	0x0000b650


	//   ....[9]....
        /*0c04*/ 	.word	0x0000b6c0


	//----- nvinfo : EIATTR_MAX_THREADS
	.align		4
.L_49:
        /*0c08*/ 	.byte	0x04, 0x05
        /*0c0a*/ 	.short	(.L_51 - .L_50)
.L_50:
        /*0c0c*/ 	.word	0x00000100
        /*0c10*/ 	.word	0x00000001
        /*0c14*/ 	.word	0x00000001


	//----- nvinfo : EIATTR_CRS_STACK_SIZE
	.align		4
.L_51:
        /*0c18*/ 	.byte	0x04, 0x1e
        /*0c1a*/ 	.short	(.L_53 - .L_52)
.L_52:
        /*0c1c*/ 	.word	0x00000000


	//----- nvinfo : EIATTR_CBANK_PARAM_SIZE
	.align		4
.L_53:
        /*0c20*/ 	.byte	0x03, 0x19
        /*0c22*/ 	.short	0x0800


	//----- nvinfo : EIATTR_PARAM_CBANK
	.align		4
        /*0c24*/ 	.byte	0x04, 0x0a
        /*0c26*/ 	.short	(.L_55 - .L_54)
	.align		4
.L_54:
        /*0c28*/ 	.word	index@(.nv.constant0._ZN7cutlass13device_kernelINS_4gemm6kernel13GemmUniversalIN4cute5tupleIJiiiiEEENS1_10collective13CollectiveMmaINS1_35MainloopSm100TmaUmmaWarpSpecializedILi4ELi2ELi4ENS5_IJNS4_1CILi1EEESB_SB_EEEEENS5_IJNSA_ILi64EEENSA_ILi256EEENSA_ILi32EEEEEENS_10tfloat32_tENS5_IJlSB_lEEESI_NS5_IJSB_llEEENS4_8TiledMMAINS4_8MMA_AtomIJNS4_17SM100_MMA_TF32_SSISI_SI_fLi64ELi256ELNS4_4UMMA5MajorE0ELSP_1ELNSO_7ScaleInE0ELSQ_0EEEEEENS4_6LayoutISC_NS5_IJNSA_ILi0EEESU_SU_EEEEENS5_IJNS4_10UnderscoreESX_SX_EEEEENS4_13SM90_TMA_LOADENS4_14ComposedLayoutINS4_7SwizzleILi3ELi4ELi3EEENS4_18smem_ptr_flag_bitsILi32EEENST_INS5_IJNSA_ILi8EEESG_EEENS5_IJSG_SB_EEEEEEEvNS4_8identityES10_NS11_INS12_ILi2ELi5ELi2EEES15_NST_INS5_IJSG_NSA_ILi4EEEEEENS5_IJSB_SG_EEEEEEEvS1B_EENS_8epilogue10collective18CollectiveEpilogueINS1J_23Sm100TmaWarpSpecializedILi4ELi2ELi16ELb1ELb0EEEJSH_NS5_IJNST_ISE_SB_EENST_ISG_SB_EEEEESI_SJ_SI_SJ_NS1J_6fusion15FusionCallbacksIS1N_NS1R_17LinearCombinationISI_fSI_fLNS_15FloatRoundStyleE2EEESH_S1Q_JEEENS4_5SM1004TMEM4LOAD26SM100_TMEM_LOAD_16dp128b8xES10_S1A_NS4_17SM75_U32x4_LDSM_NENS4_14SM90_TMA_STOREES1A_NS4_17SM90_U32x4_STSM_NENS4_39AutoVectorizingCopyWithAssumedAlignmentILi128EEEEEEvvEEEEvNT_6ParamsE)
        /*0c2c*/ 	.short	0x0380
        /*0c2e*/ 	.short	0x0800


	//----- nvinfo : EIATTR_SW_WAR
	.align		4
.L_55:
        /*0c30*/ 	.byte	0x04, 0x36
        /*0c32*/ 	.short	(.L_57 - .L_56)
.L_56:
        /*0c34*/ 	.word	0x00000008
.L_57:


//--------------------- .nv.callgraph             --------------------------
	.section	.nv.callgraph,"",@"SHT_CUDA_CALLGRAPH"
	.align	4
	.sectionentsize	8
	.align		4
        /*0000*/ 	.word	0x00000000
	.align		4
        /*0004*/ 	.word	0xffffffff
	.align		4
        /*0008*/ 	.word	index@(_ZN7cutlass13device_kernelINS_4gemm6kernel13GemmUniversalIN4cute5tupleIJiiiiEEENS1_10collective13CollectiveMmaINS1_35MainloopSm100TmaUmmaWarpSpecializedILi4ELi2ELi4ENS5_IJNS4_1CILi1EEESB_SB_EEEEENS5_IJNSA_ILi64EEENSA_ILi256EEENSA_ILi32EEEEEENS_10tfloat32_tENS5_IJlSB_lEEESI_NS5_IJSB_llEEENS4_8TiledMMAINS4_8MMA_AtomIJNS4_17SM100_MMA_TF32_SSISI_SI_fLi64ELi256ELNS4_4UMMA5MajorE0ELSP_1ELNSO_7ScaleInE0ELSQ_0EEEEEENS4_6LayoutISC_NS5_IJNSA_ILi0EEESU_SU_EEEEENS5_IJNS4_10UnderscoreESX_SX_EEEEENS4_13SM90_TMA_LOADENS4_14ComposedLayoutINS4_7SwizzleILi3ELi4ELi3EEENS4_18smem_ptr_flag_bitsILi32EEENST_INS5_IJNSA_ILi8EEESG_EEENS5_IJSG_SB_EEEEEEEvNS4_8identityES10_NS11_INS12_ILi2ELi5ELi2EEES15_NST_INS5_IJSG_NSA_ILi4EEEEEENS5_IJSB_SG_EEEEEEEvS1B_EENS_8epilogue10collective18CollectiveEpilogueINS1J_23Sm100TmaWarpSpecializedILi4ELi2ELi16ELb1ELb0EEEJSH_NS5_IJNST_ISE_SB_EENST_ISG_SB_EEEEESI_SJ_SI_SJ_NS1J_6fusion15FusionCallbacksIS1N_NS1R_17LinearCombinationISI_fSI_fLNS_15FloatRoundStyleE2EEESH_S1Q_JEEENS4_5SM1004TMEM4LOAD26SM100_TMEM_LOAD_16dp128b8xES10_S1A_NS4_17SM75_U32x4_LDSM_NENS4_14SM90_TMA_STOREES1A_NS4_17SM90_U32x4_STSM_NENS4_39AutoVectorizingCopyWithAssumedAlignmentILi128EEEEEEvvEEEEvNT_6ParamsE)
	.align		4
        /*000c*/ 	.word	index@(__assertfail)
	.align		4
        /*0010*/ 	.word	0x00000000
	.align		4
        /*0014*/ 	.word	0xfffffffe
	.align		4
        /*0018*/ 	.word	0x00000000
	.align		4
        /*001c*/ 	.word	0xfffffffd
	.align		4
        /*0020*/ 	.word	0x00000000
	.align		4
        /*0024*/ 	.word	0xfffffffc


//--------------------- .nv.constant4             --------------------------
	.section	.nv.constant4,"a",@progbits
	.align	8
	.align		8
.nv.constant4:
        /*0000*/ 	.dword	__assertfail
	.align		8
        /*0008*/ 	.dword	__unnamed_1
	.align		8
        /*0010*/ 	.dword	__unnamed_2
	.align		8
        /*0018*/ 	.dword	_ZN40_INTERNAL_12a0e434_4_k_cu_56f45a5b_361234cuda3std3__45__cpo5beginE
	.align		8
        /*0020*/ 	.dword	_ZN40_INTERNAL_12a0e434_4_k_cu_56f45a5b_361234cuda3std3__45__cpo3endE
	.align		8
        /*0028*/ 	.dword	_ZN40_INTERNAL_12a0e434_4_k_cu_56f45a5b_361234cuda3std3__45__cpo6cbeginE
	.align		8
        /*0030*/ 	.dword	_ZN40_INTERNAL_12a0e434_4_k_cu_56f45a5b_361234cuda3std3__45__cpo4cendE
	.align		8
        /*0038*/ 	.dword	_ZN40_INTERNAL_12a0e434_4_k_cu_56f45a5b_361234cuda3std3__442_GLOBAL__N__12a0e434_4_k_cu_56f45a5b_361236ignoreE
	.align		8
        /*0040*/ 	.dword	_ZN40_INTERNAL_12a0e434_4_k_cu_56f45a5b_361234cuda3std3__419piecewise_constructE
	.align		8
        /*0048*/ 	.dword	_ZN40_INTERNAL_12a0e434_4_k_cu_56f45a5b_361234cuda3std3__48in_placeE
	.align		8
        /*0050*/ 	.dword	_ZN40_INTERNAL_12a0e434_4_k_cu_56f45a5b_361234cuda3std6ranges3__45__cpo4swapE
	.align		8
        /*0058*/ 	.dword	_ZN40_INTERNAL_12a0e434_4_k_cu_56f45a5b_361234cuda3std6ranges3__45__cpo9iter_moveE
	.align		8
        /*0060*/ 	.dword	_ZN40_INTERNAL_12a0e434_4_k_cu_56f45a5b_361234cute7productE
	.align		8
        /*0068*/ 	.dword	_ZN40_INTERNAL_12a0e434_4_k_cu_56f45a5b_361234cute1_E
	.align		8
        /*0070*/ 	.dword	$str$25
	.align		8
        /*0078*/ 	.dword	$str$26
	.align		8
        /*0080*/ 	.dword	$str$27
	.align		8
        /*0088*/ 	.dword	$str$28


//--------------------- .text._ZN7cutlass13device_kernelINS_4gemm6kernel13GemmUniversalIN4cute5tupleIJiiiiEEENS1_10collective13CollectiveMmaINS1_35MainloopSm100TmaUmmaWarpSpecializedILi4ELi2ELi4ENS5_IJNS4_1CILi1EEESB_SB_EEEEENS5_IJNSA_ILi64EEENSA_ILi256EEENSA_ILi32EEEEEENS_10tfloat32_tENS5_IJlSB_lEEESI_NS5_IJSB_llEEENS4_8TiledMMAINS4_8MMA_AtomIJNS4_17SM100_MMA_TF32_SSISI_SI_fLi64ELi256ELNS4_4UMMA5MajorE0ELSP_1ELNSO_7ScaleInE0ELSQ_0EEEEEENS4_6LayoutISC_NS5_IJNSA_ILi0EEESU_SU_EEEEENS5_IJNS4_10UnderscoreESX_SX_EEEEENS4_13SM90_TMA_LOADENS4_14ComposedLayoutINS4_7SwizzleILi3ELi4ELi3EEENS4_18smem_ptr_flag_bitsILi32EEENST_INS5_IJNSA_ILi8EEESG_EEENS5_IJSG_SB_EEEEEEEvNS4_8identityES10_NS11_INS12_ILi2ELi5ELi2EEES15_NST_INS5_IJSG_NSA_ILi4EEEEEENS5_IJSB_SG_EEEEEEEvS1B_EENS_8epilogue10collective18CollectiveEpilogueINS1J_23Sm100TmaWarpSpecializedILi4ELi2ELi16ELb1ELb0EEEJSH_NS5_IJNST_ISE_SB_EENST_ISG_SB_EEEEESI_SJ_SI_SJ_NS1J_6fusion15FusionCallbacksIS1N_NS1R_17LinearCombinationISI_fSI_fLNS_15FloatRoundStyleE2EEESH_S1Q_JEEENS4_5SM1004TMEM4LOAD26SM100_TMEM_LOAD_16dp128b8xES10_S1A_NS4_17SM75_U32x4_LDSM_NENS4_14SM90_TMA_STOREES1A_NS4_17SM90_U32x4_STSM_NENS4_39AutoVectorizingCopyWithAssumedAlignmentILi128EEEEEEvvEEEEvNT_6ParamsE --------------------------
	.section	.text._ZN7cutlass13device_kernelINS_4gemm6kernel13GemmUniversalIN4cute5tupleIJiiiiEEENS1_10collective13CollectiveMmaINS1_35MainloopSm100TmaUmmaWarpSpecializedILi4ELi2ELi4ENS5_IJNS4_1CILi1EEESB_SB_EEEEENS5_IJNSA_ILi64EEENSA_ILi256EEENSA_ILi32EEEEEENS_10tfloat32_tENS5_IJlSB_lEEESI_NS5_IJSB_llEEENS4_8TiledMMAINS4_8MMA_AtomIJNS4_17SM100_MMA_TF32_SSISI_SI_fLi64ELi256ELNS4_4UMMA5MajorE0ELSP_1ELNSO_7ScaleInE0ELSQ_0EEEEEENS4_6LayoutISC_NS5_IJNSA_ILi0EEESU_SU_EEEEENS5_IJNS4_10UnderscoreESX_SX_EEEEENS4_13SM90_TMA_LOADENS4_14ComposedLayoutINS4_7SwizzleILi3ELi4ELi3EEENS4_18smem_ptr_flag_bitsILi32EEENST_INS5_IJNSA_ILi8EEESG_EEENS5_IJSG_SB_EEEEEEEvNS4_8identityES10_NS11_INS12_ILi2ELi5ELi2EEES15_NST_INS5_IJSG_NSA_ILi4EEEEEENS5_IJSB_SG_EEEEEEEvS1B_EENS_8epilogue10collective18CollectiveEpilogueINS1J_23Sm100TmaWarpSpecializedILi4ELi2ELi16ELb1ELb0EEEJSH_NS5_IJNST_ISE_SB_EENST_ISG_SB_EEEEESI_SJ_SI_SJ_NS1J_6fusion15FusionCallbacksIS1N_NS1R_17LinearCombinationISI_fSI_fLNS_15FloatRoundStyleE2EEESH_S1Q_JEEENS4_5SM1004TMEM4LOAD26SM100_TMEM_LOAD_16dp128b8xES10_S1A_NS4_17SM75_U32x4_LDSM_NENS4_14SM90_TMA_STOREES1A_NS4_17SM90_U32x4_STSM_NENS4_39AutoVectorizingCopyWithAssumedAlignmentILi128EEEEEEvvEEEEvNT_6ParamsE,"ax",@progbits
	.align	128
.text._ZN7cutlass13device_kernelINS_4gemm6kernel13GemmUniversalIN4cute5tupleIJiiiiEEENS1_10collective13CollectiveMmaINS1_35MainloopSm100TmaUmmaWarpSpecializedILi4ELi2ELi4ENS5_IJNS4_1CILi1EEESB_SB_EEEEENS5_IJNSA_ILi64EEENSA_ILi256EEENSA_ILi32EEEEEENS_10tfloat32_tENS5_IJlSB_lEEESI_NS5_IJSB_llEEENS4_8TiledMMAINS4_8MMA_AtomIJNS4_17SM100_MMA_TF32_SSISI_SI_fLi64ELi256ELNS4_4UMMA5MajorE0ELSP_1ELNSO_7ScaleInE0ELSQ_0EEEEEENS4_6LayoutISC_NS5_IJNSA_ILi0EEESU_SU_EEEEENS5_IJNS4_10UnderscoreESX_SX_EEEEENS4_13SM90_TMA_LOADENS4_14ComposedLayoutINS4_7SwizzleILi3ELi4ELi3EEENS4_18smem_ptr_flag_bitsILi32EEENST_INS5_IJNSA_ILi8EEESG_EEENS5_IJSG_SB_EEEEEEEvNS4_8identityES10_NS11_INS12_ILi2ELi5ELi2EEES15_NST_INS5_IJSG_NSA_ILi4EEEEEENS5_IJSB_SG_EEEEEEEvS1B_EENS_8epilogue10collective18CollectiveEpilogueINS1J_23Sm100TmaWarpSpecializedILi4ELi2ELi16ELb1ELb0EEEJSH_NS5_IJNST_ISE_SB_EENST_ISG_SB_EEEEESI_SJ_SI_SJ_NS1J_6fusion15FusionCallbacksIS1N_NS1R_17LinearCombinationISI_fSI_fLNS_15FloatRoundStyleE2EEESH_S1Q_JEEENS4_5SM1004TMEM4LOAD26SM100_TMEM_LOAD_16dp128b8xES10_S1A_NS4_17SM75_U32x4_LDSM_NENS4_14SM90_TMA_STOREES1A_NS4_17SM90_U32x4_STSM_NENS4_39AutoVectorizingCopyWithAssumedAlignmentILi128EEEEEEvvEEEEvNT_6ParamsE:
        .type           _ZN7cutlass13device_kernelINS_4gemm6kernel13GemmUniversalIN4cute5tupleIJiiiiEEENS1_10collective13CollectiveMmaINS1_35MainloopSm100TmaUmmaWarpSpecializedILi4ELi2ELi4ENS5_IJNS4_1CILi1EEESB_SB_EEEEENS5_IJNSA_ILi64EEENSA_ILi256EEENSA_ILi32EEEEEENS_10tfloat32_tENS5_IJlSB_lEEESI_NS5_IJSB_llEEENS4_8TiledMMAINS4_8MMA_AtomIJNS4_17SM100_MMA_TF32_SSISI_SI_fLi64ELi256ELNS4_4UMMA5MajorE0ELSP_1ELNSO_7ScaleInE0ELSQ_0EEEEEENS4_6LayoutISC_NS5_IJNSA_ILi0EEESU_SU_EEEEENS5_IJNS4_10UnderscoreESX_SX_EEEEENS4_13SM90_TMA_LOADENS4_14ComposedLayoutINS4_7SwizzleILi3ELi4ELi3EEENS4_18smem_ptr_flag_bitsILi32EEENST_INS5_IJNSA_ILi8EEESG_EEENS5_IJSG_SB_EEEEEEEvNS4_8identityES10_NS11_INS12_ILi2ELi5ELi2EEES15_NST_INS5_IJSG_NSA_ILi4EEEEEENS5_IJSB_SG_EEEEEEEvS1B_EENS_8epilogue10collective18CollectiveEpilogueINS1J_23Sm100TmaWarpSpecializedILi4ELi2ELi16ELb1ELb0EEEJSH_NS5_IJNST_ISE_SB_EENST_ISG_SB_EEEEESI_SJ_SI_SJ_NS1J_6fusion15FusionCallbacksIS1N_NS1R_17LinearCombinationISI_fSI_fLNS_15FloatRoundStyleE2EEESH_S1Q_JEEENS4_5SM1004TMEM4LOAD26SM100_TMEM_LOAD_16dp128b8xES10_S1A_NS4_17SM75_U32x4_LDSM_NENS4_14SM90_TMA_STOREES1A_NS4_17SM90_U32x4_STSM_NENS4_39AutoVectorizingCopyWithAssumedAlignmentILi128EEEEEEvvEEEEvNT_6ParamsE,@function
        .size           _ZN7cutlass13device_kernelINS_4gemm6kernel13GemmUniversalIN4cute5tupleIJiiiiEEENS1_10collective13CollectiveMmaINS1_35MainloopSm100TmaUmmaWarpSpecializedILi4ELi2ELi4ENS5_IJNS4_1CILi1EEESB_SB_EEEEENS5_IJNSA_ILi64EEENSA_ILi256EEENSA_ILi32EEEEEENS_10tfloat32_tENS5_IJlSB_lEEESI_NS5_IJSB_llEEENS4_8TiledMMAINS4_8MMA_AtomIJNS4_17SM100_MMA_TF32_SSISI_SI_fLi64ELi256ELNS4_4UMMA5MajorE0ELSP_1ELNSO_7ScaleInE0ELSQ_0EEEEEENS4_6LayoutISC_NS5_IJNSA_ILi0EEESU_SU_EEEEENS5_IJNS4_10UnderscoreESX_SX_EEEEENS4_13SM90_TMA_LOADENS4_14ComposedLayoutINS4_7SwizzleILi3ELi4ELi3EEENS4_18smem_ptr_flag_bitsILi32EEENST_INS5_IJNSA_ILi8EEESG_EEENS5_IJSG_SB_EEEEEEEvNS4_8identityES10_NS11_INS12_ILi2ELi5ELi2EEES15_NST_INS5_IJSG_NSA_ILi4EEEEEENS5_IJSB_SG_EEEEEEEvS1B_EENS_8epilogue10collective18CollectiveEpilogueINS1J_23Sm100TmaWarpSpecializedILi4ELi2ELi16ELb1ELb0EEEJSH_NS5_IJNST_ISE_SB_EENST_ISG_SB_EEEEESI_SJ_SI_SJ_NS1J_6fusion15FusionCallbacksIS1N_NS1R_17LinearCombinationISI_fSI_fLNS_15FloatRoundStyleE2EEESH_S1Q_JEEENS4_5SM1004TMEM4LOAD26SM100_TMEM_LOAD_16dp128b8xES10_S1A_NS4_17SM75_U32x4_LDSM_NENS4_14SM90_TMA_STOREES1A_NS4_17SM90_U32x4_STSM_NENS4_39AutoVectorizingCopyWithAssumedAlignmentILi128EEEEEEvvEEEEvNT_6ParamsE,(.L_x_224 - _ZN7cutlass13device_kernelINS_4gemm6kernel13GemmUniversalIN4cute5tupleIJiiiiEEENS1_10collective13CollectiveMmaINS1_35MainloopSm100TmaUmmaWarpSpecializedILi4ELi2ELi4ENS5_IJNS4_1CILi1EEESB_SB_EEEEENS5_IJNSA_ILi64EEENSA_ILi256EEENSA_ILi32EEEEEENS_10tfloat32_tENS5_IJlSB_lEEESI_NS5_IJSB_llEEENS4_8TiledMMAINS4_8MMA_AtomIJNS4_17SM100_MMA_TF32_SSISI_SI_fLi64ELi256ELNS4_4UMMA5MajorE0ELSP_1ELNSO_7ScaleInE0ELSQ_0EEEEEENS4_6LayoutISC_NS5_IJNSA_ILi0EEESU_SU_EEEEENS5_IJNS4_10UnderscoreESX_SX_EEEEENS4_13SM90_TMA_LOADENS4_14ComposedLayoutINS4_7SwizzleILi3ELi4ELi3EEENS4_18smem_ptr_flag_bitsILi32EEENST_INS5_IJNSA_ILi8EEESG_EEENS5_IJSG_SB_EEEEEEEvNS4_8identityES10_NS11_INS12_ILi2ELi5ELi2EEES15_NST_INS5_IJSG_NSA_ILi4EEEEEENS5_IJSB_SG_EEEEEEEvS1B_EENS_8epilogue10collective18CollectiveEpilogueINS1J_23Sm100TmaWarpSpecializedILi4ELi2ELi16ELb1ELb0EEEJSH_NS5_IJNST_ISE_SB_EENST_ISG_SB_EEEEESI_SJ_SI_SJ_NS1J_6fusion15FusionCallbacksIS1N_NS1R_17LinearCombinationISI_fSI_fLNS_15FloatRoundStyleE2EEESH_S1Q_JEEENS4_5SM1004TMEM4LOAD26SM100_TMEM_LOAD_16dp128b8xES10_S1A_NS4_17SM75_U32x4_LDSM_NENS4_14SM90_TMA_STOREES1A_NS4_17SM90_U32x4_STSM_NENS4_39AutoVectorizingCopyWithAssumedAlignmentILi128EEEEEEvvEEEEvNT_6ParamsE)
        .other          _ZN7cutlass13device_kernelINS_4gemm6kernel13GemmUniversalIN4cute5tupleIJiiiiEEENS1_10collective13CollectiveMmaINS1_35MainloopSm100TmaUmmaWarpSpecializedILi4ELi2ELi4ENS5_IJNS4_1CILi1EEESB_SB_EEEEENS5_IJNSA_ILi64EEENSA_ILi256EEENSA_ILi32EEEEEENS_10tfloat32_tENS5_IJlSB_lEEESI_NS5_IJSB_llEEENS4_8TiledMMAINS4_8MMA_AtomIJNS4_17SM100_MMA_TF32_SSISI_SI_fLi64ELi256ELNS4_4UMMA5MajorE0ELSP_1ELNSO_7ScaleInE0ELSQ_0EEEEEENS4_6LayoutISC_NS5_IJNSA_ILi0EEESU_SU_EEEEENS5_IJNS4_10UnderscoreESX_SX_EEEEENS4_13SM90_TMA_LOADENS4_14ComposedLayoutINS4_7SwizzleILi3ELi4ELi3EEENS4_18smem_ptr_flag_bitsILi32EEENST_INS5_IJNSA_ILi8EEESG_EEENS5_IJSG_SB_EEEEEEEvNS4_8identityES10_NS11_INS12_ILi2ELi5ELi2EEES15_NST_INS5_IJSG_NSA_ILi4EEEEEENS5_IJSB_SG_EEEEEEEvS1B_EENS_8epilogue10collective18CollectiveEpilogueINS1J_23Sm100TmaWarpSpecializedILi4ELi2ELi16ELb1ELb0EEEJSH_NS5_IJNST_ISE_SB_EENST_ISG_SB_EEEEESI_SJ_SI_SJ_NS1J_6fusion15FusionCallbacksIS1N_NS1R_17LinearCombinationISI_fSI_fLNS_15FloatRoundStyleE2EEESH_S1Q_JEEENS4_5SM1004TMEM4LOAD26SM100_TMEM_LOAD_16dp128b8xES10_S1A_NS4_17SM75_U32x4_LDSM_NENS4_14SM90_TMA_STOREES1A_NS4_17SM90_U32x4_STSM_NENS4_39AutoVectorizingCopyWithAssumedAlignmentILi128EEEEEEvvEEEEvNT_6ParamsE,@"STO_CUDA_ENTRY STV_DEFAULT"
_ZN7cutlass13device_kernelINS_4gemm6kernel13GemmUniversalIN4cute5tupleIJiiiiEEENS1_10collective13CollectiveMmaINS1_35MainloopSm100TmaUmmaWarpSpecializedILi4ELi2ELi4ENS5_IJNS4_1CILi1EEESB_SB_EEEEENS5_IJNSA_ILi64EEENSA_ILi256EEENSA_ILi32EEEEEENS_10tfloat32_tENS5_IJlSB_lEEESI_NS5_IJSB_llEEENS4_8TiledMMAINS4_8MMA_AtomIJNS4_17SM100_MMA_TF32_SSISI_SI_fLi64ELi256ELNS4_4UMMA5MajorE0ELSP_1ELNSO_7ScaleInE0ELSQ_0EEEEEENS4_6LayoutISC_NS5_IJNSA_ILi0EEESU_SU_EEEEENS5_IJNS4_10UnderscoreESX_SX_EEEEENS4_13SM90_TMA_LOADENS4_14ComposedLayoutINS4_7SwizzleILi3ELi4ELi3EEENS4_18smem_ptr_flag_bitsILi32EEENST_INS5_IJNSA_ILi8EEESG_EEENS5_IJSG_SB_EEEEEEEvNS4_8identityES10_NS11_INS12_ILi2ELi5ELi2EEES15_NST_INS5_IJSG_NSA_ILi4EEEEEENS5_IJSB_SG_EEEEEEEvS1B_EENS_8epilogue10collective18CollectiveEpilogueINS1J_23Sm100TmaWarpSpecializedILi4ELi2ELi16ELb1ELb0EEEJSH_NS5_IJNST_ISE_SB_EENST_ISG_SB_EEEEESI_SJ_SI_SJ_NS1J_6fusion15FusionCallbacksIS1N_NS1R_17LinearCombinationISI_fSI_fLNS_15FloatRoundStyleE2EEESH_S1Q_JEEENS4_5SM1004TMEM4LOAD26SM100_TMEM_LOAD_16dp128b8xES10_S1A_NS4_17SM75_U32x4_LDSM_NENS4_14SM90_TMA_STOREES1A_NS4_17SM90_U32x4_STSM_NENS4_39AutoVectorizingCopyWithAssumedAlignmentILi128EEEEEEvvEEEEvNT_6ParamsE:
[----:B------:R-:W1:Y:S01]  /*0000*/  LDC R1, c[0x0][0x37c] ;  /* 0x0000df00ff017b82 */ /* 0x000e620000000800 */
[----:B------:R-:W2:Y:S01]  /*0010*/  S2R R77, SR_TID.X ;  /* 0x00000000004d7919 */ /* 0x000ea20000002100 */
[----:B------:R-:W3:Y:S01]  /*0020*/  LDCU.64 UR4, c[0x0][0x890] ;  /* 0x00011200ff0477ac */ /* 0x000ee20008000a00 */
[----:B------:R-:W-:Y:S02]  /*0030*/  PRMT R64, RZ, 0x7610, R64 ;  /* 0x00007610ff407816 */ /* 0x000fe40000000040 */
[----:B------:R-:W-:Y:S01]  /*0040*/  ELECT P5, URZ, PT ;  /* 0x0000000000ff782f */ /* 0x000fe200038a0000 */
[----:B------:R-:W4:Y:S01]  /*0050*/  LDCU.64 UR46, c[0x0][0x358] ;  /* 0x00006b00ff2e77ac */ /* 0x000f220008000a00 */
[----:B---3--:R-:W-:-:S04]  /*0060*/  UISETP.NE.U32.AND UP0, UPT, UR4, URZ, UPT ;  /* 0x000000ff0400728c */ /* 0x008fc8000bf05070 */
[----:B------:R-:W-:Y:S01]  /*0070*/  UISETP.NE.AND.EX UP0, UPT, UR5, URZ, UPT, UP0 ;  /* 0x000000ff0500728c */ /* 0x000fe2000bf05300 */
[----:B--2---:R-:W-:-:S05]  /*0080*/  SHF.R.U32.HI R70, RZ, 0x5, R77 ;  /* 0x00000005ff467819 */ /* 0x004fca000001164d */
[----:B------:R-:W2:Y:S02]  /*0090*/  SHFL.IDX PT, R0, R70, RZ, 0x1f ;  /* 0x00001fff46007589 */ /* 0x000ea400000e0000 */
[----:B--2---:R-:W-:Y:S01]  /*00a0*/  R2UR UR8, R0 ;  /* 0x00000000000872ca */ /* 0x004fe200000e0000 */
[----:B-1--4-:R-:W-:-:S14]  /*00b0*/  BRA.U UP0, `(.L_x_0) ;  /* 0x00000001002c7547 */ /* 0x012fdc000b800000 */
[----:B------:R-:W1:Y:S02]  /*00c0*/  LDCU.64 UR6, c[0x0][0x888] ;  /* 0x00011100ff0677ac */ /* 0x000e640008000a00 */
[----:B-1----:R-:W-:-:S04]  /*00d0*/  UISETP.NE.U32.AND UP0, UPT, UR6, URZ, UPT ;  /* 0x000000ff0600728c */ /* 0x002fc8000bf05070 */
[----:B------:R-:W-:-:S09]  /*00e0*/  UISETP.NE.AND.EX UP0, UPT, UR7, URZ, UPT, UP0 ;  /* 0x000000ff0700728c */ /* 0x000fd2000bf05300 */
[----:B------:R-:W-:Y:S05]  /*00f0*/  BRA.U !UP0, `(.L_x_1) ;  /* 0x0000000108107547 */ /* 0x000fea000b800000 */
[----:B------:R-:W1:Y:S02]  /*0100*/  LDC.64 R2, c[0x0][0x888] ;  /* 0x00022200ff027b82 */ /* 0x000e640000000a00 */
[----:B-1----:R1:W5:Y:S01]  /*0110*/  LDG.E R35, desc[UR46][R2.64] ;  /* 0x0000002e02237981 */ /* 0x002362000c1e1900 */
[----:B------:R-:W-:Y:S01]  /*0120*/  HFMA2 R64, -RZ, RZ, 0, 5.9604644775390625e-08 ;  /* 0x00000001ff407431 */ /* 0x000fe200000001ff */
[----:B------:R-:W-:Y:S05]  /*0130*/  BRA `(.L_x_0) ;  /* 0x00000000000c7947 */ /* 0x000fea0003800000 */
.L_x_1:
[----:B------:R-:W1:Y:S01]  /*0140*/  LDCU UR6, c[0x0][0x880] ;  /* 0x00011000ff0677ac */ /* 0x000e620008000800 */
[----:B------:R-:W-:Y:S01]  /*0150*/  HFMA2 R64, -RZ, RZ, 0, 5.9604644775390625e-08 ;  /* 0x00000001ff407431 */ /* 0x000fe200000001ff */
[----:B-1----:R-:W-:-:S07]  /*0160*/  MOV R35, UR6 ;  /* 0x0000000600237c02 */ /* 0x002fce0008000f00 */
.L_x_0:
[----:B------:R-:W2:Y:S02]  /*0170*/  LDCU.64 UR6, c[0x0][0x8b0] ;  /* 0x00011600ff0677ac */ /* 0x000ea40008000a00 */
[----:B--2---:R-:W-:-:S04]  /*0180*/  UISETP.NE.U32.AND UP0, UPT, UR6, URZ, UPT ;  /* 0x000000ff0600728c */ /* 0x004fc8000bf05070 */
[----:B------:R-:W-:-:S09]  /*0190*/  UISETP.NE.AND.EX UP0, UPT, UR7, URZ, UPT, UP0 ;  /* 0x000000ff0700728c */ /* 0x000fd2000bf05300 */
[----:B------:R-:W-:Y:S05]  /*01a0*/  BRA.U UP0, `(.L_x_2) ;  /* 0x0000000100247547 */ /* 0x000fea000b800000 */
[----:B------:R-:W2:Y:S02]  /*01b0*/  LDCU.64 UR6, c[0x0][0x8a8] ;  /* 0x00011500ff0677ac */ /* 0x000ea40008000a00 */
[----:B--2---:R-:W-:-:S04]  /*01c0*/  UISETP.NE.U32.AND UP0, UPT, UR6, URZ, UPT ;  /* 0x000000ff0600728c */ /* 0x004fc8000bf05070 */
[----:B------:R-:W-:-:S09]  /*01d0*/  UISETP.NE.AND.EX UP0, UPT, UR7, URZ, UPT, UP0 ;  /* 0x000000ff0700728c */ /* 0x000fd2000bf05300 */
[----:B------:R-:W-:Y:S05]  /*01e0*/  BRA.U !UP0, `(.L_x_3) ;  /* 0x00000001080c7547 */ /* 0x000fea000b800000 */
[----:B-1----:R-:W1:Y:S02]  /*01f0*/  LDC.64 R2, c[0x0][0x8a8] ;  /* 0x00022a00ff027b82 */ /* 0x002e640000000a00 */
[----:B-1----:R2:W5:Y:S01]  /*0200*/  LDG.E R33, desc[UR46][R2.64] ;  /* 0x0000002e02217981 */ /* 0x002562000c1e1900 */
[----:B------:R-:W-:Y:S05]  /*0210*/  BRA `(.L_x_2) ;  /* 0x0000000000087947 */ /* 0x000fea0003800000 */
.L_x_3:
[----:B------:R-:W2:Y:S02]  /*0220*/  LDCU UR6, c[0x0][0x8a0] ;  /* 0x00011400ff0677ac */ /* 0x000ea40008000800 */
[----:B--2---:R-:W-:Y:S02]  /*0230*/  MOV R33, UR6 ;  /* 0x0000000600217c02 */ /* 0x004fe40008000f00 */
.L_x_2:
[----:B------:R-:W-:Y:S01]  /*0240*/  IMAD.U32 R0, RZ, RZ, UR8 ;  /* 0x00000008ff007e24 */ /* 0x000fe2000f8e00ff */
[----:B------:R-:W-:Y:S04]  /*0250*/  BSSY.RECONVERGENT B0, `(.L_x_4) ;  /* 0x000000c000007945 */ /* 0x000fe80003800200 */
[C---:B------:R-:W-:Y:S02]  /*0260*/  ISETP.NE.OR P1, PT, R0.reuse, 0x1, !P5 ;  /* 0x000000010000780c */ /* 0x040fe40006f25670 */
[----:B------:R-:W-:-:S11]  /*0270*/  ISETP.NE.OR P0, PT, R0, 0x3, !P5 ;  /* 0x000000030000780c */ /* 0x000fd60006f05670 */
[----:B------:R-:W-:Y:S05]  /*0280*/  @P1 BRA `(.L_x_5) ;  /* 0x0000000000201947 */ /* 0x000fea0003800000 */
[----:B------:R-:W3:Y:S02]  /*0290*/  LDCU.64 UR6, c[0x0][0x348] ;  /* 0x00006900ff0677ac */ /* 0x000ee40008000a00 */
[----:B---3--:R-:W-:Y:S02]  /*02a0*/  UIADD3 UR10, UP1, UPT, UR6, 0x80, URZ ;  /* 0x00000080060a7890 */ /* 0x008fe4000ff3e0ff */
[----:B------:R-:W-:Y:S02]  /*02b0*/  UIADD3 UR6, UP0, UPT, UR6, 0x180, URZ ;  /* 0x0000018006067890 */ /* 0x000fe4000ff1e0ff */
[----:B------:R-:W-:Y:S02]  /*02c0*/  UIADD3.X UR11, UPT, UPT, URZ, UR7, URZ, UP1, !UPT ;  /* 0x00000007ff0b7290 */ /* 0x000fe40008ffe4ff */
[----:B------:R-:W-:-:S07]  /*02d0*/  UIADD3.X UR7, UPT, UPT, URZ, UR7, URZ, UP0, !UPT ;  /* 0x00000007ff077290 */ /* 0x000fce00087fe4ff */
[----:B------:R3:W-:Y:S02]  /*02e0*/  UTMACCTL.PF [UR10] ;  /* 0x000000000a0079b9 */ /* 0x0007e40008040000 */
[----:B------:R3:W-:Y:S02]  /*02f0*/  UTMACCTL.PF [UR6] ;  /* 0x00000000060079b9 */ /* 0x0007e40008040000 */
[----:B---3--:R-:W-:Y:S01]  /*0300*/  NOP ;  /* 0x0000000000007918 */ /* 0x008fe20000000000 */
.L_x_5:
[----:B------:R-:W-:Y:S05]  /*0310*/  BSYNC.RECONVERGENT B0 ;  /* 0x0000000000007941 */ /* 0x000fea0003800200 */
.L_x_4:
[----:B------:R-:W-:Y:S04]  /*0320*/  BSSY.RECONVERGENT B0, `(.L_x_6) ;  /* 0x000000a000007945 */ /* 0x000fe80003800200 */
        /* <DEDUP_REMOVED lines=9> */
.L_x_7:
[----:B------:R-:W-:Y:S05]  /*03c0*/  BSYNC.RECONVERGENT B0 ;  /* 0x0000000000007941 */ /* 0x000fea0003800200 */
.L_x_6:
[----:B------:R-:W3:Y:S01]  /*03d0*/  LDCU.64 UR6, c[0x0][0x888] ;  /* 0x00011100ff0677ac */ /* 0x000ee20008000a00 */
[----:B------:R-:W-:Y:S02]  /*03e0*/  UISETP.EQ.U32.AND UP1, UPT, UR4, URZ, UPT ;  /* 0x000000ff0400728c */ /* 0x000fe4000bf22070 */
[----:B------:R-:W-:Y:S02]  /*03f0*/  UPLOP3.LUT UP2, UPT, UPT, UPT, UPT, 0x80, 0x8 ;  /* 0x000000000008789c */ /* 0x000fe40003f4f070 */
[----:B---3--:R-:W-:-:S04]  /*0400*/  UISETP.NE.U32.AND UP0, UPT, UR6, URZ, UPT ;  /* 0x000000ff0600728c */ /* 0x008fc8000bf05070 */
[----:B------:R-:W-:-:S04]  /*0410*/  UISETP.NE.AND.EX UP0, UPT, UR7, URZ, UPT, UP0 ;  /* 0x000000ff0700728c */ /* 0x000fc8000bf05300 */
[----:B------:R-:W-:-:S04]  /*0420*/  UISETP.EQ.OR.EX UP3, UPT, UR5, URZ, !UP0, UP1 ;  /* 0x000000ff0500728c */ /* 0x000fc8000c762710 */
[----:B------:R-:W-:-:S05]  /*0430*/  UP2UR UR49, UPR, URZ, 0x8 ;  /* 0x00000008ff317883 */ /* 0x000fca0008000000 */
[----:B------:R-:W-:Y:S07]  /*0440*/  BRA.U !UP3, `(.L_x_8) ;  /* 0x000000010b207547 */ /* 0x000fee000b800000 */
[----:B------:R-:W-:Y:S01]  /*0450*/  UISETP.NE.U32.AND UP2, UPT, UR4, URZ, UPT ;  /* 0x000000ff0400728c */ /* 0x000fe2000bf45070 */
[----:B-----5:R-:W-:Y:S01]  /*0460*/  FSETP.NEU.AND P0, PT, R35, RZ, PT ;  /* 0x000000ff2300720b */ /* 0x020fe20003f0d000 */
[----:B------:R-:W-:Y:S02]  /*0470*/  USEL UR4, URZ, 0xffffffff, UP0 ;  /* 0xffffffffff047887 */ /* 0x000fe40008000000 */
[----:B------:R-:W-:-:S10]  /*0480*/  UISETP.NE.AND.EX UP2, UPT, UR5, URZ, UPT, UP2 ;  /* 0x000000ff0500728c */ /* 0x000fd4000bf45320 */
[----:B------:R-:W-:Y:S01]  /*0490*/  VOTEU.ANY UP1, P0 ;  /* 0x0000000000ff7886 */ /* 0x000fe20000020100 */
[----:B------:R-:W-:-:S04]  /*04a0*/  @!UP2 USEL UR4, URZ, 0xffffffff, UP1 ;  /* 0xffffffffff04a887 */ /* 0x000fc80008800000 */
[----:B------:R-:W-:-:S04]  /*04b0*/  ULOP3.LUT UR4, UR4, 0x1, URZ, 0xc0, !UPT ;  /* 0x0000000104047892 */ /* 0x000fc8000f8ec0ff */
[----:B------:R-:W-:-:S11]  /*04c0*/  UISETP.NE.U32.AND UP2, UPT, UR4, 0x1, UPT ;  /* 0x000000010400788c */ /* 0x000fd6000bf45070 */
.L_x_8:
[----:B-12---:R-:W1:Y:S01]  /*04d0*/  SHFL.IDX PT, R2, R70, RZ, 0x1f ;  /* 0x00001fff46027589 */ /* 0x006e6200000e0000 */
[----:B------:R-:W-:-:S04]  /*04e0*/  UISETP.NE.AND UP1, UPT, UR8, 0x2, UPT ;  /* 0x000000020800788c */ /* 0x000fc8000bf25270 */
[----:B------:R-:W-:Y:S01]  /*04f0*/  USEL UR6, URZ, 0x1, UP1 ;  /* 0x00000001ff067887 */ /* 0x000fe20008800000 */
[----:B-1----:R-:W-:-:S13]  /*0500*/  ISETP.NE.AND P0, PT, R2, RZ, PT ;  /* 0x000000ff0200720c */ /* 0x002fda0003f05270 */
[----:B------:R-:W-:Y:S05]  /*0510*/  @P0 BRA `(.L_x_9) ;  /* 0x0000000000480947 */ /* 0x000fea0003800000 */
[----:B------:R-:W1:Y:S01]  /*0520*/  S2UR UR5, SR_CgaCtaId ;  /* 0x00000000000579c3 */ /* 0x000e620000008800 */
[----:B------:R-:W-:Y:S01]  /*0530*/  UMOV UR7, 0x400 ;  /* 0x0000040000077882 */ /* 0x000fe20000000000 */
[----:B------:R-:W-:Y:S01]  /*0540*/  UMOV UR4, 0x1 ;  /* 0x0000000100047882 */ /* 0x000fe20000000000 */
[----:B------:R-:W-:Y:S01]  /*0550*/  ELECT P0, URZ, PT ;  /* 0x0000000000ff782f */ /* 0x000fe20003800000 */
[----:B------:R-:W-:-:S04]  /*0560*/  UIADD3 UR10, UPT, UPT, -UR4, 0x100000, URZ ;  /* 0x00100000040a7890 */ /* 0x000fc8000fffe1ff */
[----:B------:R-:W-:Y:S02]  /*0570*/  USHF.L.U32 UR11, UR10, 0xb, URZ ;  /* 0x0000000b0a0b7899 */ /* 0x000fe400080006ff */
[----:B------:R-:W-:Y:S02]  /*0580*/  USHF.L.U32 UR10, UR10, 0x1, URZ ;  /* 0x000000010a0a7899 */ /* 0x000fe400080006ff */
[----:B-1----:R-:W-:Y:S01]  /*0590*/  ULEA UR5, UR5, UR7, 0x18 ;  /* 0x0000000705057291 */ /* 0x002fe2000f8ec0ff */
[----:B------:R-:W1:Y:S11]  /*05a0*/  FENCE.VIEW.ASYNC.S ;  /* 0x00000000000073c6 */ /* 0x000e760000000000 */
[----:B-1----:R1:W2:Y:S01]  /*05b0*/  SYNCS.EXCH.64 URZ, [UR5], UR10 ;  /* 0x0000000a05ff75b2 */ /* 0x0022a20008000100 */
[----:B------:R1:W3:Y:S01]  /*05c0*/  SYNCS.EXCH.64 URZ, [UR5+0x20], UR10 ;  /* 0x0000200a05ff75b2 */ /* 0x0002e20008000100 */
[----:B------:R1:W4:Y:S01]  /*05d0*/  SYNCS.EXCH.64 URZ, [UR5+0x8], UR10 ;  /* 0x0000080a05ff75b2 */ /* 0x0003220008000100 */
[----:B------:R1:W1:Y:S01]  /*05e0*/  SYNCS.EXCH.64 URZ, [UR5+0x28], UR10 ;  /* 0x0000280a05ff75b2 */ /* 0x0002620008000100 */
[----:B------:R1:W1:Y:S01]  /*05f0*/  SYNCS.EXCH.64 URZ, [UR5+0x10], UR10 ;  /* 0x0000100a05ff75b2 */ /* 0x0002620008000100 */
[----:B------:R1:W1:Y:S01]  /*0600*/  SYNCS.EXCH.64 URZ, [UR5+0x30], UR10 ;  /* 0x0000300a05ff75b2 */ /* 0x0002620008000100 */
[----:B------:R1:W1:Y:S01]  /*0610*/  SYNCS.EXCH.64 URZ, [UR5+0x18], UR10 ;  /* 0x0000180a05ff75b2 */ /* 0x0002620008000100 */
[----:B------:R1:W1:Y:S01]  /*0620*/  SYNCS.EXCH.64 URZ, [UR5+0x38], UR10 ;  /* 0x0000380a05ff75b2 */ /* 0x0002620008000100 */
[----:B------:R-:W-:Y:S01]  /*0630*/  NOP ;  /* 0x0000000000007918 */ /* 0x000fe20000000000 */
.L_x_9:
[----:B------:R-:W2:Y:S01]  /*0640*/  SHFL.IDX PT, R2, R70, RZ, 0x1f ;  /* 0x00001fff46027589 */ /* 0x000ea200000e0000 */
[----:B------:R-:W-:Y:S01]  /*0650*/  NOP ;  /* 0x0000000000007918 */ /* 0x000fe20000000000 */
[----:B--2---:R-:W-:-:S13]  /*0660*/  ISETP.NE.AND P0, PT, R2, 0x1, PT ;  /* 0x000000010200780c */ /* 0x004fda0003f05270 */
[----:B------:R-:W-:Y:S05]  /*0670*/  @P0 BRA `(.L_x_10) ;  /* 0x0000000000580947 */ /* 0x000fea0003800000 */
[----:B------:R-:W2:Y:S01]  /*0680*/  S2UR UR7, SR_CgaCtaId ;  /* 0x00000000000779c3 */ /* 0x000ea20000008800 */
[----:B------:R-:W-:Y:S01]  /*0690*/  UMOV UR9, 0x400 ;  /* 0x0000040000097882 */ /* 0x000fe20000000000 */
[----:B-1----:R-:W-:Y:S01]  /*06a0*/  UMOV UR5, 0x20 ;  /* 0x0000002000057882 */ /* 0x002fe20000000000 */
[----:B------:R-:W-:Y:S01]  /*06b0*/  UMOV UR4, 0x80 ;  /* 0x0000008000047882 */ /* 0x000fe20000000000 */
[----:B------:R-:W-:-:S04]  /*06c0*/  UIADD3 UR10, UPT, UPT, -UR5, 0x100000, URZ ;  /* 0x00100000050a7890 */ /* 0x000fc8000fffe1ff */
[----:B------:R-:W-:Y:S02]  /*06d0*/  USHF.L.U32 UR11, UR10, 0xb, URZ ;  /* 0x0000000b0a0b7899 */ /* 0x000fe400080006ff */
[----:B------:R-:W-:Y:S02]  /*06e0*/  USHF.L.U32 UR10, UR10, 0x1, URZ ;  /* 0x000000010a0a7899 */ /* 0x000fe400080006ff */
[----:B------:R-:W-:-:S04]  /*06f0*/  UIADD3 UR4, UPT, UPT, -UR4, 0x100000, URZ ;  /* 0x0010000004047890 */ /* 0x000fc8000fffe1ff */
[----:B------:R-:W-:Y:S02]  /*0700*/  USHF.L.U32 UR5, UR4, 0xb, URZ ;  /* 0x0000000b04057899 */ /* 0x000fe400080006ff */
[----:B------:R-:W-:Y:S01]  /*0710*/  USHF.L.U32 UR4, UR4, 0x1, URZ ;  /* 0x0000000104047899 */ /* 0x000fe200080006ff */
[----:B------:R-:W-:Y:S01]  /*0720*/  ELECT P0, URZ, PT ;  /* 0x0000000000ff782f */ /* 0x000fe20003800000 */
[----:B--2---:R-:W-:Y:S01]  /*0730*/  ULEA UR7, UR7, UR9, 0x18 ;  /* 0x0000000907077291 */ /* 0x004fe2000f8ec0ff */
[----:B------:R-:W1:Y:S11]  /*0740*/  FENCE.VIEW.ASYNC.S ;  /* 0x00000000000073c6 */ /* 0x000e760000000000 */
[----:B-1----:R2:W1:Y:S01]  /*0750*/  SYNCS.EXCH.64 URZ, [UR7+0x40], UR10 ;  /* 0x0000400a07ff75b2 */ /* 0x0024620008000100 */
[----:B------:R2:W1:Y:S01]  /*0760*/  SYNCS.EXCH.64 URZ, [UR7+0x60], UR4 ;  /* 0x0000600407ff75b2 */ /* 0x0004620008000100 */
[----:B------:R2:W1:Y:S01]  /*0770*/  SYNCS.EXCH.64 URZ, [UR7+0x48], UR10 ;  /* 0x0000480a07ff75b2 */ /* 0x0004620008000100 */
[----:B------:R2:W1:Y:S01]  /*0780*/  SYNCS.EXCH.64 URZ, [UR7+0x68], UR4 ;  /* 0x0000680407ff75b2 */ /* 0x0004620008000100 */
[----:B------:R2:W1:Y:S01]  /*0790*/  SYNCS.EXCH.64 URZ, [UR7+0x50], UR10 ;  /* 0x0000500a07ff75b2 */ /* 0x0004620008000100 */
[----:B------:R2:W1:Y:S01]  /*07a0*/  SYNCS.EXCH.64 URZ, [UR7+0x70], UR4 ;  /* 0x0000700407ff75b2 */ /* 0x0004620008000100 */
[----:B------:R2:W1:Y:S01]  /*07b0*/  SYNCS.EXCH.64 URZ, [UR7+0x58], UR10 ;  /* 0x0000580a07ff75b2 */ /* 0x0004620008000100 */
[----:B------:R2:W1:Y:S02]  /*07c0*/  SYNCS.EXCH.64 URZ, [UR7+0x78], UR4 ;  /* 0x0000780407ff75b2 */ /* 0x0004640008000100 */
[----:B--2---:R-:W-:Y:S01]  /*07d0*/  NOP ;  /* 0x0000000000007918 */ /* 0x004fe20000000000 */
.L_x_10:
[----:B------:R-:W2:Y:S01]  /*07e0*/  SHFL.IDX PT, R2, R70, RZ, 0x1f ;  /* 0x00001fff46027589 */ /* 0x000ea200000e0000 */
[----:B------:R-:W-:Y:S01]  /*07f0*/  NOP ;  /* 0x0000000000007918 */ /* 0x000fe20000000000 */
[----:B--2---:R-:W-:-:S13]  /*0800*/  ISETP.NE.AND P0, PT, R2, 0x3, PT ;  /* 0x000000030200780c */ /* 0x004fda0003f05270 */
[----:B------:R-:W-:Y:S05]  /*0810*/  @P0 BRA `(.L_x_11) ;  /* 0x0000000000300947 */ /* 0x000fea0003800000 */
[----:B-1----:R-:W1:Y:S01]  /*0820*/  S2UR UR5, SR_CgaCtaId ;  /* 0x00000000000579c3 */ /* 0x002e620000008800 */
        /* <DEDUP_REMOVED lines=8> */
[----:B-1----:R2:W1:Y:S01]  /*08b0*/  SYNCS.EXCH.64 URZ, [UR5+0x80], UR10 ;  /* 0x0000800a05ff75b2 */ /* 0x0024620008000100 */
[----:B------:R2:W1:Y:S02]  /*08c0*/  SYNCS.EXCH.64 URZ, [UR5+0x88], UR10 ;  /* 0x0000880a05ff75b2 */ /* 0x0004640008000100 */
[----:B--2---:R-:W-:Y:S01]  /*08d0*/  NOP ;  /* 0x0000000000007918 */ /* 0x004fe20000000000 */
.L_x_11:
[----:B------:R-:W2:Y:S01]  /*08e0*/  SHFL.IDX PT, R2, R70, RZ, 0x1f ;  /* 0x00001fff46027589 */ /* 0x000ea200000e0000 */
[----:B------:R-:W-:Y:S01]  /*08f0*/  NOP ;  /* 0x0000000000007918 */ /* 0x000fe20000000000 */
[----:B--2---:R-:W-:-:S13]  /*0900*/  ISETP.NE.AND P0, PT, R2, 0x4, PT ;  /* 0x000000040200780c */ /* 0x004fda0003f05270 */
[----:B------:R-:W-:Y:S05]  /*0910*/  @P0 BRA `(.L_x_12) ;  /* 0x00000000004c0947 */ /* 0x000fea0003800000 */
[----:B-1----:R-:W1:Y:S01]  /*0920*/  S2UR UR5, SR_CgaCtaId ;  /* 0x00000000000579c3 */ /* 0x002e620000008800 */
[----:B------:R-:W-:Y:S01]  /*0930*/  UMOV UR9, 0x100 ;  /* 0x0000010000097882 */ /* 0x000fe20000000000 */
[----:B------:R-:W-:Y:S01]  /*0940*/  UMOV UR7, 0x400 ;  /* 0x0000040000077882 */ /* 0x000fe20000000000 */
[----:B------:R-:W-:Y:S01]  /*0950*/  USEL UR9, UR9, 0xe0, UP2 ;  /* 0x000000e009097887 */ /* 0x000fe20009000000 */
[----:B------:R-:W-:Y:S01]  /*0960*/  UMOV UR4, 0x1 ;  /* 0x0000000100047882 */ /* 0x000fe20000000000 */
[----:B------:R-:W-:Y:S01]  /*0970*/  ELECT P0, URZ, PT ;  /* 0x0000000000ff782f */ /* 0x000fe20003800000 */
[----:B------:R-:W-:-:S04]  /*0980*/  UIADD3 UR10, UPT, UPT, -UR4, 0x100000, URZ ;  /* 0x00100000040a7890 */ /* 0x000fc8000fffe1ff */
[----:B------:R-:W-:Y:S02]  /*0990*/  USHF.L.U32 UR11, UR10, 0xb, URZ ;  /* 0x0000000b0a0b7899 */ /* 0x000fe400080006ff */
[----:B------:R-:W-:Y:S02]  /*09a0*/  USHF.L.U32 UR10, UR10, 0x1, URZ ;  /* 0x000000010a0a7899 */ /* 0x000fe400080006ff */
[----:B------:R-:W-:-:S04]  /*09b0*/  UIADD3 UR12, UPT, UPT, -UR9, 0x100000, URZ ;  /* 0x00100000090c7890 */ /* 0x000fc8000fffe1ff */
[----:B------:R-:W-:Y:S02]  /*09c0*/  USHF.L.U32 UR13, UR12, 0xb, URZ ;  /* 0x0000000b0c0d7899 */ /* 0x000fe400080006ff */
[----:B------:R-:W-:Y:S02]  /*09d0*/  USHF.L.U32 UR12, UR12, 0x1, URZ ;  /* 0x000000010c0c7899 */ /* 0x000fe400080006ff */
[----:B-1----:R-:W-:Y:S01]  /*09e0*/  ULEA UR5, UR5, UR7, 0x18 ;  /* 0x0000000705057291 */ /* 0x002fe2000f8ec0ff */
[----:B------:R-:W1:Y:S11]  /*09f0*/  FENCE.VIEW.ASYNC.S ;  /* 0x00000000000073c6 */ /* 0x000e760000000000 */
[----:B-1----:R2:W1:Y:S01]  /*0a00*/  SYNCS.EXCH.64 URZ, [UR5+0x90], UR10 ;  /* 0x0000900a05ff75b2 */ /* 0x0024620008000100 */
[----:B------:R2:W1:Y:S01]  /*0a10*/  SYNCS.EXCH.64 URZ, [UR5+0xa0], UR12 ;  /* 0x0000a00c05ff75b2 */ /* 0x0004620008000100 */
[----:B------:R2:W1:Y:S01]  /*0a20*/  SYNCS.EXCH.64 URZ, [UR5+0x98], UR10 ;  /* 0x0000980a05ff75b2 */ /* 0x0004620008000100 */
[----:B------:R2:W1:Y:S02]  /*0a30*/  SYNCS.EXCH.64 URZ, [UR5+0xa8], UR12 ;  /* 0x0000a80c05ff75b2 */ /* 0x0004640008000100 */
[----:B--2---:R-:W-:Y:S01]  /*0a40*/  NOP ;  /* 0x0000000000007918 */ /* 0x004fe20000000000 */
.L_x_12:
        /* <DEDUP_REMOVED lines=26> */
.L_x_13:
        /* <DEDUP_REMOVED lines=18> */
.L_x_14:
[----:B-1----:R-:W1:Y:S01]  /*0d10*/  S2UR UR5, SR_CTAID.X ;  /* 0x00000000000579c3 */ /* 0x002e620000002500 */
[----:B------:R-:W-:-:S05]  /*0d20*/  CS2R.32 R65, SR_CgaSize ;  /* 0x0000000000417805 */ /* 0x000fca0000008a00 */
[----:B------:R-:W-:-:S05]  /*0d30*/  IMAD R65, R65, -0xa0, RZ ;  /* 0xffffff6041417824 */ /* 0x000fca00078e02ff */
[----:B------:R-:W-:-:S14]  /*0d40*/  R2UR UR9, R65 ;  /* 0x00000000410972ca */ /* 0x000fdc00000e0000 */
[----:B------:R-:W2:Y:S01]  /*0d50*/  LDCU UR9, c[0x0][UR9+0x2b0] ;  /* 0x00005600090977ac */ /* 0x000ea20008000800 */
[----:B------:R-:W-:Y:S01]  /*0d60*/  NOP ;  /* 0x0000000000007918 */ /* 0x000fe20000000000 */
[----:B------:R-:W-:-:S05]  /*0d70*/  CS2R.32 R65, SR_CgaSize ;  /* 0x0000000000417805 */ /* 0x000fca0000008a00 */
[----:B------:R-:W-:-:S05]  /*0d80*/  IMAD R65, R65, -0xa0, RZ ;  /* 0xffffff6041417824 */ /* 0x000fca00078e02ff */
[----:B------:R-:W-:-:S14]  /*0d90*/  R2UR UR7, R65 ;  /* 0x00000000410772ca */ /* 0x000fdc00000e0000 */
[----:B------:R-:W3:Y:S01]  /*0da0*/  LDCU UR7, c[0x0][UR7+0x2b4] ;  /* 0x00005680070777ac */ /* 0x000ee20008000800 */
[----:B------:R-:W4:Y:S08]  /*0db0*/  S2UR UR4, SR_CTAID.Y ;  /* 0x00000000000479c3 */ /* 0x000f300000002600 */
[----:B------:R-:W3:Y:S01]  /*0dc0*/  LDC R10, c[0x0][0xb24] ;  /* 0x0002c900ff0a7b82 */ /* 0x000ee20000000800 */
[----:B-1----:R-:W-:-:S02]  /*0dd0*/  I2FP.F32.U32 R63, UR5 ;  /* 0x00000005003f7c45 */ /* 0x002fc40008201000 */
[----:B------:R-:W-:-:S05]  /*0de0*/  CS2R.32 R3, SR_CgaSize ;  /* 0x0000000000037805 */ /* 0x000fca0000008a00 */
[----:B------:R-:W-:-:S06]  /*0df0*/  IMAD R3, R3, -0xa0, RZ ;  /* 0xffffff6003037824 */ /* 0x000fcc00078e02ff */
[----:B------:R-:W1:Y:S01]  /*0e00*/  LDC R3, c[0x0][R3+0x2a0] ;  /* 0x0000a80003037b82 */ /* 0x000e620000000800 */
[----:B------:R-:W-:Y:S01]  /*0e10*/  MOV R15, UR5 ;  /* 0x00000005000f7c02 */ /* 0x000fe20008000f00 */
[----:B--2---:R-:W-:Y:S01]  /*0e20*/  FMUL R63, R63, UR9 ;  /* 0x000000093f3f7c20 */ /* 0x004fe20008400000 */
[----:B----4-:R-:W-:Y:S02]  /*0e30*/  I2FP.F32.U32 R62, UR4 ;  /* 0x00000004003e7c45 */ /* 0x010fe40008201000 */
[----:B------:R-:W-:-:S05]  /*0e40*/  CS2R.32 R2, SR_CgaSize ;  /* 0x0000000000027805 */ /* 0x000fca0000008a00 */
[----:B------:R-:W-:-:S06]  /*0e50*/  IMAD R2, R2, -0xa0, RZ ;  /* 0xffffff6002027824 */ /* 0x000fcc00078e02ff */
[----:B------:R-:W2:Y:S01]  /*0e60*/  LDC R2, c[0x0][R2+0x2a4] ;  /* 0x0000a90002027b82 */ /* 0x000ea20000000800 */
[----:B------:R-:W-:Y:S01]  /*0e70*/  IMAD.U32 R14, RZ, RZ, UR4 ;  /* 0x00000004ff0e7e24 */ /* 0x000fe2000f8e00ff */
[----:B------:R-:W4:Y:S01]  /*0e80*/  F2I.U32.TRUNC.NTZ R63, R63 ;  /* 0x0000003f003f7305 */ /* 0x000f22000020f000 */
[----:B---3--:R-:W-:-:S05]  /*0e90*/  FMUL R62, R62, UR7 ;  /* 0x000000073e3e7c20 */ /* 0x008fca0008400000 */
[----:B------:R-:W-:Y:S01]  /*0ea0*/  BAR.SYNC.DEFER_BLOCKING 0x0 ;  /* 0x0000000000007b1d */ /* 0x000fe20000010000 */
[----:B------:R-:W-:-:S07]  /*0eb0*/  ISETP.GE.AND P0, PT, R10, 0x1, PT ;  /* 0x000000010a00780c */ /* 0x000fce0003f06270 */
[----:B------:R-:W3:Y:S01]  /*0ec0*/  S2UR UR7, SR_CTAID.Z ;  /* 0x00000000000779c3 */ /* 0x000ee20000002700 */
[----:B------:R-:W2:Y:S01]  /*0ed0*/  F2I.U32.TRUNC.NTZ R62, R62 ;  /* 0x0000003e003e7305 */ /* 0x000ea2000020f000 */
[----:B----4-:R-:W-:-:S05]  /*0ee0*/  IADD3 R63, PT, PT, -R63, RZ, RZ ;  /* 0x000000ff3f3f7210 */ /* 0x010fca0007ffe1ff */
[----:B-1----:R-:W-:Y:S01]  /*0ef0*/  IMAD R63, R3, R63, UR5 ;  /* 0x00000005033f7e24 */ /* 0x002fe2000f8e023f */
[----:B--2---:R-:W-:-:S05]  /*0f00*/  IADD3 R62, PT, PT, -R62, RZ, RZ ;  /* 0x000000ff3e3e7210 */ /* 0x004fca0007ffe1ff */
[----:B------:R-:W-:Y:S02]  /*0f10*/  IMAD R62, R2, R62, UR4 ;  /* 0x00000004023e7e24 */ /* 0x000fe4000f8e023e */
[----:B---3--:R-:W-:Y:S01]  /*0f20*/  IMAD.U32 R65, RZ, RZ, UR7 ;  /* 0x00000007ff417e24 */ /* 0x008fe2000f8e00ff */
[----:B------:R-:W-:Y:S06]  /*0f30*/  @!P0 BRA `(.L_x_15) ;  /* 0x0000000000b88947 */ /* 0x000fec0003800000 */
[----:B------:R-:W1:Y:S01]  /*0f40*/  LDC.64 R4, c[0x0][0xb18] ;  /* 0x0002c600ff047b82 */ /* 0x000e620000000a00 */
[----:B------:R-:W-:-:S07]  /*0f50*/  ISETP.NE.AND P0, PT, R10, 0x1, PT ;  /* 0x000000010a00780c */ /* 0x000fce0003f05270 */
[----:B------:R-:W2:Y:S08]  /*0f60*/  LDC R9, c[0x0][0xb0c] ;  /* 0x0002c300ff097b82 */ /* 0x000eb00000000800 */
[----:B------:R-:W3:Y:S08]  /*0f70*/  LDC R12, c[0x0][0x370] ;  /* 0x0000dc00ff0c7b82 */ /* 0x000ef00000000800 */
[----:B------:R-:W4:Y:S01]  /*0f80*/  LDC R11, c[0x0][0x374] ;  /* 0x0000dd00ff0b7b82 */ /* 0x000f220000000800 */
[----:B-1----:R-:W-:-:S07]  /*0f90*/  ISETP.NE.AND P1, PT, R4, 0x1, PT ;  /* 0x000000010400780c */ /* 0x002fce0003f25270 */
[----:B------:R-:W3:Y:S01]  /*0fa0*/  LDC.64 R6, c[0x0][0xb10] ;  /* 0x0002c400ff067b82 */ /* 0x000ee20000000a00 */
[----:B--2---:R-:W-:-:S07]  /*0fb0*/  ISETP.NE.AND P2, PT, R9, 0x1, PT ;  /* 0x000000010900780c */ /* 0x004fce0003f45270 */
[----:B------:R-:W1:Y:S08]  /*0fc0*/  LDC R8, c[0x0][0xb20] ;  /* 0x0002c800ff087b82 */ /* 0x000e700000000800 */
[----:B------:R-:W2:Y:S01]  /*0fd0*/  LDC.64 R2, c[0x0][0xb28] ;  /* 0x0002ca00ff027b82 */ /* 0x000ea20000000a00 */
[----:B----4-:R-:W-:-:S04]  /*0fe0*/  IMAD.HI.U32 R13, R11, R5, RZ ;  /* 0x000000050b0d7227 */ /* 0x010fc800078e00ff */
[----:B------:R-:W-:-:S04]  /*0ff0*/  IMAD.HI.U32 R5, R14, R5, RZ ;  /* 0x000000050e057227 */ /* 0x000fc800078e00ff */
[----:B---3--:R-:W-:-:S05]  /*1000*/  IMAD.HI.U32 R16, R12, R6, RZ ;  /* 0x000000060c107227 */ /* 0x008fca00078e00ff */
[-C--:B------:R-:W-:Y:S01]  /*1010*/  @P2 SHF.R.U32.HI R12, RZ, R7.reuse, R16 ;  /* 0x00000007ff0c2219 */ /* 0x080fe20000011610 */
[----:B------:R-:W-:Y:S01]  /*1020*/  IMAD.HI.U32 R16, R15, R6, RZ ;  /* 0x000000060f107227 */ /* 0x000fe200078e00ff */
[-C--:B-1----:R-:W-:Y:S02]  /*1030*/  @P1 SHF.R.U32.HI R11, RZ, R8.reuse, R13 ;  /* 0x00000008ff0b1219 */ /* 0x082fe4000001160d */
[----:B------:R-:W-:Y:S02]  /*1040*/  SHF.R.U32.HI R5, RZ, R8, R5 ;  /* 0x00000008ff057219 */ /* 0x000fe40000011605 */
[----:B------:R-:W-:Y:S02]  /*1050*/  SHF.R.U32.HI R16, RZ, R7, R16 ;  /* 0x00000007ff107219 */ /* 0x000fe40000011610 */
[----:B------:R-:W-:Y:S01]  /*1060*/  SEL R5, R14, R5, !P1 ;  /* 0x000000050e057207 */ /* 0x000fe20004800000 */
[----:B--2---:R-:W-:Y:S01]  /*1070*/  IMAD.HI.U32 R13, R11, R2, RZ ;  /* 0x000000020b0d7227 */ /* 0x004fe200078e00ff */
[----:B------:R-:W-:-:S03]  /*1080*/  SEL R16, R15, R16, !P2 ;  /* 0x000000100f107207 */ /* 0x000fc60005000000 */
[----:B------:R-:W-:Y:S01]  /*1090*/  IMAD.HI.U32 R6, R12, R2, RZ ;  /* 0x000000020c067227 */ /* 0x000fe200078e00ff */
[----:B------:R-:W-:-:S04]  /*10a0*/  @P0 SHF.R.U32.HI R11, RZ, R3, R13 ;  /* 0x00000003ff0b0219 */ /* 0x000fc8000001160d */
[----:B------:R-:W-:Y:S01]  /*10b0*/  @P0 SHF.R.U32.HI R12, RZ, R3, R6 ;  /* 0x00000003ff0c0219 */ /* 0x000fe20000011606 */
[----:B------:R-:W-:-:S04]  /*10c0*/  IMAD R11, R11, R10, RZ ;  /* 0x0000000a0b0b7224 */ /* 0x000fc800078e02ff */
[----:B------:R-:W-:Y:S01]  /*10d0*/  IMAD R6, R12, R10, RZ ;  /* 0x0000000a0c067224 */ /* 0x000fe200078e02ff */
[----:B------:R-:W-:-:S04]  /*10e0*/  ISETP.GE.AND P1, PT, R5, R11, PT ;  /* 0x0000000b0500720c */ /* 0x000fc80003f26270 */
[----:B------:R-:W-:Y:S01]  /*10f0*/  ISETP.GE.OR P1, PT, R16, R6, P1 ;  /* 0x000000061000720c */ /* 0x000fe20000f26670 */
[----:B------:R-:W-:-:S05]  /*1100*/  IMAD.HI.U32 R6, R5, R2, RZ ;  /* 0x0000000205067227 */ /* 0x000fca00078e00ff */
[----:B------:R-:W-:-:S04]  /*1110*/  SHF.R.U32.HI R6, RZ, R3, R6 ;  /* 0x00000003ff067219 */ /* 0x000fc80000011606 */
[----:B------:R-:W-:-:S03]  /*1120*/  SEL R6, R5, R6, !P0 ;  /* 0x0000000605067207 */ /* 0x000fc60004000000 */
[----:B------:R-:W-:Y:S01]  /*1130*/  @!P1 IMAD.HI.U32 R7, R16, R2, RZ ;  /* 0x0000000210079227 */ /* 0x000fe200078e00ff */
[----:B------:R-:W-:-:S04]  /*1140*/  IADD3 R2, PT, PT, -R6, RZ, RZ ;  /* 0x000000ff06027210 */ /* 0x000fc80007ffe1ff */
[----:B------:R-:W-:Y:S01]  /*1150*/  @!P1 SHF.R.U32.HI R3, RZ, R3, R7 ;  /* 0x00000003ff039219 */ /* 0x000fe20000011607 */
[----:B------:R-:W-:Y:S01]  /*1160*/  IMAD R2, R10, R2, R5 ;  /* 0x000000020a027224 */ /* 0x000fe200078e0205 */
[----:B------:R-:W-:Y:S02]  /*1170*/  IADD3 R7, PT, PT, -R5, RZ, RZ ;  /* 0x000000ff05077210 */ /* 0x000fe40007ffe1ff */
[----:B------:R-:W-:-:S03]  /*1180*/  @!P1 SEL R3, R16, R3, !P0 ;  /* 0x0000000310039207 */ /* 0x000fc60004000000 */
[----:B------:R-:W-:Y:S02]  /*1190*/  IMAD R7, R4, R7, R14 ;  /* 0x0000000704077224 */ /* 0x000fe400078e020e */
[--C-:B------:R-:W-:Y:S02]  /*11a0*/  @!P1 IMAD.IADD R6, R6, 0x1, -R3.reuse ;  /* 0x0000000106069824 */ /* 0x100fe400078e0a03 */
[----:B------:R-:W-:Y:S01]  /*11b0*/  @!P1 IMAD R3, R2, R12, R3 ;  /* 0x0000000c02039224 */ /* 0x000fe200078e0203 */
[----:B------:R-:W-:Y:S01]  /*11c0*/  IADD3 R2, PT, PT, -R16, RZ, RZ ;  /* 0x000000ff10027210 */ /* 0x000fe20007ffe1ff */
[----:B------:R-:W-:Y:S02]  /*11d0*/  @!P1 IMAD R5, R6, R10, R16 ;  /* 0x0000000a06059224 */ /* 0x000fe400078e0210 */
[----:B------:R-:W-:Y:S02]  /*11e0*/  @!P1 IMAD.MOV.U32 R16, RZ, RZ, R3 ;  /* 0x000000ffff109224 */ /* 0x000fe400078e0003 */
[----:B------:R-:W-:-:S02]  /*11f0*/  IMAD R2, R9, R2, R15 ;  /* 0x0000000209027224 */ /* 0x000fc400078e020f */
[----:B------:R-:W-:Y:S02]  /*1200*/  IMAD R14, R5, R4, R7 ;  /* 0x00000004050e7224 */ /* 0x000fe400078e0207 */
[----:B------:R-:W-:Y:S02]  /*1210*/  IMAD R15, R16, R9, R2 ;  /* 0x00000009100f7224 */ /* 0x000fe400078e0202 */
.L_x_15:
[----:B------:R-:W1:Y:S01]  /*1220*/  LDCU UR4, c[0x0][0xb30] ;  /* 0x00016600ff0477ac */ /* 0x000e620008000800 */
[----:B------:R-:W2:Y:S08]  /*1230*/  S2UR UR37, SR_CgaCtaId ;  /* 0x00000000002579c3 */ /* 0x000eb00000008800 */
[----:B------:R-:W3:Y:S01]  /*1240*/  LDC R26, c[0x0][0xb24] ;  /* 0x0002c900ff1a7b82 */ /* 0x000ee20000000800 */
[----:B-1----:R-:W-:-:S09]  /*1250*/  UISETP.NE.AND UP1, UPT, UR4, 0x1, UPT ;  /* 0x000000010400788c */ /* 0x002fd2000bf25270 */
[----:B--2---:R-:W-:Y:S05]  /*1260*/  BRA.U UP1, `(.L_x_16) ;  /* 0x0000000101407547 */ /* 0x004fea000b800000 */
[----:B------:R-:W1:Y:S08]  /*1270*/  LDC.64 R4, c[0x0][0xb10] ;  /* 0x0002c400ff047b82 */ /* 0x000e700000000a00 */
[----:B------:R-:W2:Y:S08]  /*1280*/  LDC.64 R2, c[0x0][0xb18] ;  /* 0x0002c600ff027b82 */ /* 0x000eb00000000a00 */
[----:B------:R-:W4:Y:S08]  /*1290*/  LDC R6, c[0x0][0xb20] ;  /* 0x0002c800ff067b82 */ /* 0x000f300000000800 */
[----:B------:R-:W3:Y:S01]  /*12a0*/  LDC R7, c[0x0][0xb0c] ;  /* 0x0002c300ff077b82 */ /* 0x000ee20000000800 */
[----:B-1----:R-:W-:-:S05]  /*12b0*/  IMAD.HI.U32 R4, R15, R4, RZ ;  /* 0x000000040f047227 */ /* 0x002fca00078e00ff */
[----:B------:R-:W-:Y:S01]  /*12c0*/  SHF.R.U32.HI R4, RZ, R5, R4 ;  /* 0x00000005ff047219 */ /* 0x000fe20000011604 */
[----:B--2---:R-:W-:Y:S01]  /*12d0*/  IMAD.HI.U32 R3, R14, R3, RZ ;  /* 0x000000030e037227 */ /* 0x004fe200078e00ff */
[----:B------:R-:W-:-:S04]  /*12e0*/  ISETP.NE.AND P0, PT, R2, 0x1, PT ;  /* 0x000000010200780c */ /* 0x000fc80003f05270 */
[----:B----4-:R-:W-:-:S04]  /*12f0*/  SHF.R.U32.HI R3, RZ, R6, R3 ;  /* 0x00000006ff037219 */ /* 0x010fc80000011603 */
[----:B------:R-:W-:Y:S02]  /*1300*/  SEL R3, R14, R3, !P0 ;  /* 0x000000030e037207 */ /* 0x000fe40004000000 */
[----:B---3--:R-:W-:-:S04]  /*1310*/  ISETP.NE.AND P1, PT, R7, 0x1, PT ;  /* 0x000000010700780c */ /* 0x008fc80003f25270 */
[----:B------:R-:W-:-:S05]  /*1320*/  SEL R4, R15, R4, !P1 ;  /* 0x000000040f047207 */ /* 0x000fca0004800000 */
[----:B------:R-:W-:Y:S02]  /*1330*/  IMAD.IADD R5, R3, 0x1, -R4 ;  /* 0x0000000103057824 */ /* 0x000fe400078e0a04 */
[----:B------:R-:W-:Y:S02]  /*1340*/  IMAD.IADD R3, R4, 0x1, -R3 ;  /* 0x0000000104037824 */ /* 0x000fe400078e0a03 */
[----:B------:R-:W-:Y:S02]  /*1350*/  IMAD R15, R5, R7, R15 ;  /* 0x00000007050f7224 */ /* 0x000fe400078e020f */
[----:B------:R-:W-:-:S07]  /*1360*/  IMAD R14, R3, R2, R14 ;  /* 0x00000002030e7224 */ /* 0x000fce00078e020e */
.L_x_16:
[----:B------:R-:W-:Y:S01]  /*1370*/  BAR.SYNC.DEFER_BLOCKING 0x0 ;  /* 0x0000000000007b1d */ /* 0x000fe20000010000 */
[----:B------:R-:W-:Y:S01]  /*1380*/  UISETP.NE.AND UP1, UPT, UR8, 0x2, UPT ;  /* 0x000000020800788c */ /* 0x000fe2000bf25270 */
[----:B------:R-:W-:Y:S02]  /*1390*/  ISETP.NE.OR P5, PT, R0, 0x2, !P5 ;  /* 0x000000020000780c */ /* 0x000fe40006fa5670 */
[----:B------:R-:W-:-:S06]  /*13a0*/  LOP3.LUT R2, R77, 0x1f, RZ, 0xc0, !PT ;  /* 0x0000001f4d027812 */ /* 0x000fcc00078ec0ff */
[----:B------:R-:W-:Y:S05]  /*13b0*/  BRA.U UP1, `(.L_x_17) ;  /* 0x0000001901347547 */ /* 0x000fea000b800000 */
[----:B------:R-:W1:Y:S01]  /*13c0*/  LDCU UR13, c[0x0][0x38c] ;  /* 0x00007180ff0d77ac */ /* 0x000e620008000800 */
[----:B------:R-:W2:Y:S01]  /*13d0*/  LDC R8, c[0x0][0x370] ;  /* 0x0000dc00ff087b82 */ /* 0x000ea20000000800 */
[----:B------:R-:W-:Y:S01]  /*13e0*/  PLOP3.LUT P1, PT, PT, PT, UP2, 0x80, 0x8 ;  /* 0x000000000008781c */ /* 0x000fe20003f2f028 */
[----:B------:R-:W-:Y:S01]  /*13f0*/  IMAD.MOV.U32 R17, RZ, RZ, 0x1 ;  /* 0x00000001ff117424 */ /* 0x000fe200078e00ff */
[----:B------:R-:W-:Y:S01]  /*1400*/  ISETP.EQ.OR P4, PT, R2, RZ, P5 ;  /* 0x000000ff0200720c */ /* 0x000fe20002f82670 */
[----:B------:R-:W-:Y:S01]  /*1410*/  IMAD.MOV.U32 R16, RZ, RZ, RZ ;  /* 0x000000ffff107224 */ /* 0x000fe200078e00ff */
[----:B------:R-:W-:Y:S02]  /*1420*/  PLOP3.LUT P1, PT, P1, PT, PT, 0x8, 0x80 ;  /* 0x000000000080781c */ /* 0x000fe40000f2e170 */
[----:B------:R-:W-:Y:S01]  /*1430*/  CS2R R12, SRZ ;  /* 0x00000000000c7805 */ /* 0x000fe2000001ff00 */
[----:B------:R-:W-:Y:S01]  /*1440*/  IMAD.MOV.U32 R11, RZ, RZ, 0x1 ;  /* 0x00000001ff0b7424 */ /* 0x000fe200078e00ff */
[----:B------:R-:W4:Y:S01]  /*1450*/  LDC R0, c[0x0][0x374] ;  /* 0x0000dd00ff007b82 */ /* 0x000f220000000800 */
[----:B------:R-:W2:Y:S01]  /*1460*/  LDCU.64 UR22, c[0x0][0x348] ;  /* 0x00006900ff1677ac */ /* 0x000ea20008000a00 */
[----:B------:R-:W-:Y:S01]  /*1470*/  UMOV UR6, URZ ;  /* 0x000000ff00067c82 */ /* 0x000fe20008000000 */
[----:B-1----:R-:W-:-:S04]  /*1480*/  UIADD3 UR5, UPT, UPT, UR13, 0x1f, URZ ;  /* 0x0000001f0d057890 */ /* 0x002fc8000fffe0ff */
[----:B------:R-:W-:-:S04]  /*1490*/  USHF.R.S32.HI UR4, URZ, 0x1f, UR5 ;  /* 0x0000001fff047899 */ /* 0x000fc80008011405 */
[----:B------:R-:W-:-:S04]  /*14a0*/  ULEA.HI UR4, UR4, UR5, URZ, 0x5 ;  /* 0x0000000504047291 */ /* 0x000fc8000f8f28ff */
[----:B------:R-:W-:Y:S02]  /*14b0*/  USHF.R.S32.HI UR15, URZ, 0x5, UR4 ;  /* 0x00000005ff0f7899 */ /* 0x000fe40008011404 */
[----:B------:R-:W-:Y:S02]  /*14c0*/  UIADD3 UR4, UPT, UPT, UR13, -0x1, URZ ;  /* 0xffffffff0d047890 */ /* 0x000fe4000fffe0ff */
[----:B------:R-:W-:Y:S02]  /*14d0*/  UISETP.LT.U32.AND UP0, UPT, UR15, 0x4, UPT ;  /* 0x000000040f00788c */ /* 0x000fe4000bf01070 */
[----:B------:R-:W-:Y:S02]  /*14e0*/  UISETP.GE.U32.AND UP1, UPT, UR4, -0x3f, UPT ;  /* 0xffffffc10400788c */ /* 0x000fe4000bf26070 */
[----:B------:R-:W-:Y:S02]  /*14f0*/  USEL UR14, UR15, 0x4, UP0 ;  /* 0x000000040f0e7887 */ /* 0x000fe40008000000 */
[----:B------:R-:W-:-:S02]  /*1500*/  UIADD3 UR13, UPT, UPT, UR13, 0x3e, URZ ;  /* 0x0000003e0d0d7890 */ /* 0x000fc4000fffe0ff */
[----:B------:R-:W-:Y:S02]  /*1510*/  UIADD3 UR5, UPT, UPT, UR14, -0x1, URZ ;  /* 0xffffffff0e057890 */ /* 0x000fe4000fffe0ff */
[----:B------:R-:W-:-:S03]  /*1520*/  UIADD3 UR7, UPT, UPT, UR15, -UR14, URZ ;  /* 0x8000000e0f077290 */ /* 0x000fc6000fffe0ff */
[----:B------:R-:W-:-:S04]  /*1530*/  @UP1 UIADD3 UR5, UPT, UPT, UR14, URZ, URZ ;  /* 0x000000ff0e051290 */ /* 0x000fc8000fffe0ff */
[----:B--2---:R-:W-:-:S12]  /*1540*/  UIADD3 UR5, UPT, UPT, UR5, 0x1, URZ ;  /* 0x0000000105057890 */ /* 0x004fd8000fffe0ff */
.L_x_39:
[----:B------:R-:W-:Y:S01]  /*1550*/  UISETP.NE.AND UP0, UPT, UR37, URZ, UPT ;  /* 0x000000ff2500728c */ /* 0x000fe2000bf05270 */
[----:B------:R-:W1:Y:S08]  /*1560*/  S2UR UR37, SR_CgaCtaId ;  /* 0x00000000002579c3 */ /* 0x000e700000008800 */
[----:B------:R-:W-:Y:S05]  /*1570*/  BRA.U UP0, `(.L_x_18) ;  /* 0x0000000100347547 */ /* 0x000fea000b800000 */
[----:B------:R-:W2:Y:S01]  /*1580*/  S2R R2, SR_CgaCtaId ;  /* 0x0000000000027919 */ /* 0x000ea20000008800 */
[----:B------:R-:W-:-:S04]  /*1590*/  MOV R3, 0x400 ;  /* 0x0000040000037802 */ /* 0x000fc80000000f00 */
[----:B--2---:R-:W-:Y:S02]  /*15a0*/  LEA R2, R2, R3, 0x18 ;  /* 0x0000000302027211 */ /* 0x004fe400078ec0ff */
[----:B------:R-:W-:-:S03]  /*15b0*/  SHF.L.U32 R3, R11, 0x1f, RZ ;  /* 0x0000001f0b037819 */ /* 0x000fc600000006ff */
[----:B------:R-:W-:-:S04]  /*15c0*/  IMAD R2, R12, 0x8, R2 ;  /* 0x000000080c027824 */ /* 0x000fc800078e0202 */
[----:B------:R-:W2:Y:S02]  /*15d0*/  SYNCS.PHASECHK.TRANS64.TRYWAIT P0, [R2+URZ+0x100], R3 ;  /* 0x00010003020075a7 */ /* 0x000ea400080011ff */
[----:B--2---:R-:W-:Y:S05]  /*15e0*/  @!P0 BRA `(.L_x_19) ;  /* 0x000000a000388947 */ /* 0x004fea0003800000 */
.L_x_171:
[----:B------:R-:W-:Y:S01]  /*15f0*/  VIADD R12, R12, 0x1 ;  /* 0x000000010c0c7836 */ /* 0x000fe20000000000 */
[----:B------:R2:W-:Y:S04]  /*1600*/  SYNCS.ARRIVE.TRANS64.A1T0 RZ, [R2+URZ+0xf0], RZ ;  /* 0x0000f0ff02ff79a7 */ /* 0x0005e800081000ff */
[----:B------:R-:W-:-:S04]  /*1610*/  ISETP.NE.AND P0, PT, R12, 0x2, PT ;  /* 0x000000020c00780c */ /* 0x000fc80003f05270 */
[----:B------:R-:W-:Y:S02]  /*1620*/  SEL R12, R12, RZ, P0 ;  /* 0x000000ff0c0c7207 */ /* 0x000fe40000000000 */
[----:B--2---:R-:W-:-:S04]  /*1630*/  SEL R2, RZ, 0x1, P0 ;  /* 0x00000001ff027807 */ /* 0x004fc80000000000 */
[----:B------:R-:W-:-:S07]  /*1640*/  LOP3.LUT R11, R11, R2, RZ, 0x3c, !PT ;  /* 0x000000020b0b7212 */ /* 0x000fce00078e3cff */
.L_x_18:
[----:B------:R-:W-:Y:S01]  /*1650*/  UMOV UR4, 0x400 ;  /* 0x0000040000047882 */ /* 0x000fe20000000000 */
[----:B------:R-:W-:Y:S01]  /*1660*/  SHF.L.U32 R2, R17, 0x1f, RZ ;  /* 0x0000001f11027819 */ /* 0x000fe200000006ff */
[----:B-1----:R-:W-:Y:S01]  /*1670*/  ULEA UR4, UR37, UR4, 0x18 ;  /* 0x0000000425047291 */ /* 0x002fe2000f8ec0ff */
[----:B------:R-:W-:Y:S01]  /*1680*/  R2UR UR66, R14 ;  /* 0x000000000e4272ca */ /* 0x000fe200000e0000 */
[----:B------:R-:W-:Y:S02]  /*1690*/  UISETP.GE.U32.AND UP0, UPT, UR13, 0x3f, UPT ;  /* 0x0000003f0d00788c */ /* 0x000fe4000bf06070 */
[----:B------:R-:W-:Y:S01]  /*16a0*/  ULEA UR8, UR6, UR4, 0x3 ;  /* 0x0000000406087291 */ /* 0x000fe2000f8e18ff */
[----:B------:R-:W-:-:S08]  /*16b0*/  UMOV UR21, URZ ;  /* 0x000000ff00157c82 */ /* 0x000fd00008000000 */
[----:B------:R1:W2:Y:S01]  /*16c0*/  SYNCS.PHASECHK.TRANS64.TRYWAIT P2, [UR8+0x20], R2 ;  /* 0x00002002ff0075a7 */ /* 0x0002a20008041108 */
[----:B------:R-:W-:Y:S01]  /*16d0*/  R2UR UR8, R15 ;  /* 0x000000000f0872ca */ /* 0x000fe200000e0000 */
[----:B------:R-:W-:-:S12]  /*16e0*/  USHF.L.U32 UR66, UR66, 0x8, URZ ;  /* 0x0000000842427899 */ /* 0x000fd800080006ff */
[----:B------:R-:W-:-:S06]  /*16f0*/  USHF.L.U32 UR8, UR8, 0x6, URZ ;  /* 0x0000000608087899 */ /* 0x000fcc00080006ff */
[----:B------:R-:W-:Y:S01]  /*1700*/  IMAD.U32 R3, RZ, RZ, UR8 ;  /* 0x00000008ff037e24 */ /* 0x000fe2000f8e00ff */
[----:B------:R-:W-:Y:S06]  /*1710*/  BRA.U !UP0, `(.L_x_20) ;  /* 0x0000000508b47547 */ /* 0x000fec000b800000 */
[----:B------:R-:W-:Y:S02]  /*1720*/  UIADD3 UR58, UPT, UPT, UR66, 0x20, URZ ;  /* 0x00000020423a7890 */ /* 0x000fe4000fffe0ff */
[----:B------:R-:W-:Y:S02]  /*1730*/  UIADD3 UR50, UPT, UPT, UR66, 0x40, URZ ;  /* 0x0000004042327890 */ /* 0x000fe4000fffe0ff */
[----:B------:R-:W-:Y:S02]  /*1740*/  UIADD3 UR42, UPT, UPT, UR66, 0x60, URZ ;  /* 0x00000060422a7890 */ /* 0x000fe4000fffe0ff */
[----:B------:R-:W-:Y:S02]  /*1750*/  UIADD3 UR34, UPT, UPT, UR66, 0x80, URZ ;  /* 0x0000008042227890 */ /* 0x000fe4000fffe0ff */
[----:B------:R-:W-:Y:S02]  /*1760*/  UIADD3 UR26, UPT, UPT, UR66, 0xa0, URZ ;  /* 0x000000a0421a7890 */ /* 0x000fe4000fffe0ff */
[----:B------:R-:W-:-:S02]  /*1770*/  UIADD3 UR18, UPT, UPT, UR66, 0xc0, URZ ;  /* 0x000000c042127890 */ /* 0x000fc4000fffe0ff */
[----:B------:R-:W-:Y:S01]  /*1780*/  UIADD3 UR10, UPT, UPT, UR66, 0xe0, URZ ;  /* 0x000000e0420a7890 */ /* 0x000fe2000fffe0ff */
[----:B------:R-:W-:Y:S01]  /*1790*/  UMOV UR30, URZ ;  /* 0x000000ff001e7c82 */ /* 0x000fe20008000000 */
[----:B------:R-:W-:-:S10]  /*17a0*/  UMOV UR29, UR6 ;  /* 0x00000006001d7c82 */ /* 0x000fd40008000000 */
.L_x_27:
[----:B------:R-:W-:Y:S01]  /*17b0*/  ULEA UR6, UR29, UR4, 0x3 ;  /* 0x000000041d067291 */ /* 0x000fe2000f8e18ff */
[----:B--2---:R-:W-:-:S05]  /*17c0*/  @!P5 MOV R5, 0xa000 ;  /* 0x0000a0000005d802 */ /* 0x004fca0000000f00 */
[----:B-1----:R-:W-:Y:S01]  /*17d0*/  MOV R2, UR6 ;  /* 0x0000000600027c02 */ /* 0x002fe20008000f00 */
[----:B--2---:R-:W-:Y:S06]  /*17e0*/  @P2 BRA `(.L_x_21) ;  /* 0x0000000000102947 */ /* 0x004fec0003800000 */
[----:B------:R-:W-:Y:S02]  /*17f0*/  R2UR UR6, R2 ;  /* 0x00000000020672ca */ /* 0x000fe400000e0000 */
[----:B------:R-:W-:-:S11]  /*1800*/  SHF.L.U32 R6, R17, 0x1f, RZ ;  /* 0x0000001f11067819 */ /* 0x000fd600000006ff */
[----:B------:R-:W1:Y:S02]  /*1810*/  SYNCS.PHASECHK.TRANS64.TRYWAIT P0, [UR6+0x20], R6 ;  /* 0x00002006ff0075a7 */ /* 0x000e640008001106 */
[----:B-1----:R-:W-:Y:S05]  /*1820*/  @!P0 BRA `(.L_x_22) ;  /* 0x0000009c00bc8947 */ /* 0x002fea0003800000 */
.L_x_21:
[----:B------:R-:W-:Y:S01]  /*1830*/  R2UR UR6, R2 ;  /* 0x00000000020672ca */ /* 0x000fe200000e0000 */
[----:B------:R-:W-:-:S12]  /*1840*/  BSSY.RECONVERGENT B0, `(.L_x_23) ;  /* 0x0000004000007945 */ /* 0x000fd80003800200 */
[----:B------:R2:W-:Y:S01]  /*1850*/  @!P5 SYNCS.ARRIVE.TRANS64 RZ, [UR6], R5 ;  /* 0x00000005ffffd9a7 */ /* 0x0005e20008000006 */
[----:B------:R-:W-:Y:S05]  /*1860*/  @P4 BRA `(.L_x_24) ;  /* 0x0000000000044947 */ /* 0x000fea0003800000 */
[----:B------:R-:W-:Y:S05]  /*1870*/  BPT.TRAP 0x1 ;  /* 0x000000040000795c */ /* 0x000fea0000300000 */
.L_x_24:
[----:B------:R-:W-:Y:S05]  /*1880*/  BSYNC.RECONVERGENT B0 ;  /* 0x0000000000007941 */ /* 0x000fea0003800200 */
.L_x_23:
[----:B------:R-:W-:Y:S01]  /*1890*/  UIADD3 UR6, UPT, UPT, UR29, 0x1, URZ ;  /* 0x000000011d067890 */ /* 0x000fe2000fffe0ff */
[----:B------:R-:W-:Y:S01]  /*18a0*/  BSSY.RECONVERGENT B0, `(.L_x_25) ;  /* 0x000004f000007945 */ /* 0x000fe20003800200 */
[----:B------:R-:W-:Y:S02]  /*18b0*/  ELECT P0, URZ, PT ;  /* 0x0000000000ff782f */ /* 0x000fe40003800000 */
[----:B------:R-:W-:-:S04]  /*18c0*/  UISETP.NE.AND UP0, UPT, UR6, 0x4, UPT ;  /* 0x000000040600788c */ /* 0x000fc8000bf05270 */
[----:B------:R-:W-:Y:S02]  /*18d0*/  USEL UR9, URZ, 0x1, UP0 ;  /* 0x00000001ff097887 */ /* 0x000fe40008000000 */
[----:B------:R-:W-:-:S04]  /*18e0*/  USEL UR6, UR6, URZ, UP0 ;  /* 0x000000ff06067287 */ /* 0x000fc80008000000 */
[----:B------:R-:W-:Y:S01]  /*18f0*/  ULEA UR8, UR6, UR4, 0x3 ;  /* 0x0000000406087291 */ /* 0x000fe2000f8e18ff */
[----:B------:R-:W-:-:S04]  /*1900*/  LOP3.LUT R17, R17, UR9, RZ, 0x3c, !PT ;  /* 0x0000000911117c12 */ /* 0x000fc8000f8e3cff */
[----:B-1----:R-:W-:-:S04]  /*1910*/  SHF.L.U32 R4, R17, 0x1f, RZ ;  /* 0x0000001f11047819 */ /* 0x002fc800000006ff */
[----:B------:R1:W1:Y:S01]  /*1920*/  SYNCS.PHASECHK.TRANS64.TRYWAIT P2, [UR8+0x20], R4 ;  /* 0x00002004ff0075a7 */ /* 0x0002620008041108 */
[----:B------:R-:W-:Y:S05]  /*1930*/  @!P0 BRA `(.L_x_26) ;  /* 0x0000000400148947 */ /* 0x000fea0003800000 */
[----:B------:R-:W-:Y:S01]  /*1940*/  USHF.L.U32 UR24, UR30, 0x5, URZ ;  /* 0x000000051e187899 */ /* 0x000fe200080006ff */
[----:B------:R-:W-:Y:S01]  /*1950*/  R2UR UR19, R2 ;  /* 0x00000000021372ca */ /* 0x000fe200000e0000 */
[----:B------:R-:W-:Y:S01]  /*1960*/  ULEA UR11, UR29, UR4, 0xd ;  /* 0x000000041d0b7291 */ /* 0x000fe2000f8e68ff */
[----:B------:R-:W-:Y:S01]  /*1970*/  R2UR UR16, R65 ;  /* 0x00000000411072ca */ /* 0x000fe200000e0000 */
[----:B------:R-:W-:Y:S01]  /*1980*/  UIADD3 UR54, UP1, UPT, UR22, 0x80, URZ ;  /* 0x0000008016367890 */ /* 0x000fe2000ff3e0ff */
[----:B------:R-:W-:Y:S01]  /*1990*/  MOV.SPILL R6, UR66 ;  /* 0x0000004200067c02 */ /* 0x000fe20009000f00 */
[----:B------:R-:W-:Y:S01]  /*19a0*/  ULEA UR8, UR29, UR4, 0xf ;  /* 0x000000041d087291 */ /* 0x000fe2000f8e78ff */
[----:B------:R-:W-:Y:S01]  /*19b0*/  UMOV UR67, UR24 ;  /* 0x0000001800437c82 */ /* 0x000fe20008000000 */
[----:B------:R-:W-:Y:S01]  /*19c0*/  UIADD3.X UR55, UPT, UPT, URZ, UR23, URZ, UP1, !UPT ;  /* 0x00000017ff377290 */ /* 0x000fe20008ffe4ff */
[----:B------:R-:W-:Y:S01]  /*19d0*/  MOV.SPILL R7, UR67 ;  /* 0x0000004300077c02 */ /* 0x000fe20009000f00 */
[----:B------:R-:W-:Y:S01]  /*19e0*/  UIADD3 UR21, UPT, UPT, UR11, 0x8800, URZ ;  /* 0x000088000b157890 */ /* 0x000fe2000fffe0ff */
[----:B------:R-:W-:Y:S01]  /*19f0*/  R2UR UR67, R3 ;  /* 0x00000000034372ca */ /* 0x000fe200000e0000 */
[----:B------:R-:W-:-:S02]  /*1a00*/  UIADD3 UR64, UPT, UPT, UR8, 0x10800, URZ ;  /* 0x0001080008407890 */ /* 0x000fc4000fffe0ff */
[----:B------:R-:W-:Y:S01]  /*1a10*/  USHF.L.U32 UR66, UR30, 0x5, URZ ;  /* 0x000000051e427899 */ /* 0x000fe200080006ff */
[----:B------:R-:W-:Y:S01]  /*1a20*/  UMOV UR65, UR19 ;  /* 0x0000001300417c82 */ /* 0x000fe20008000000 */
[----:B------:R-:W-:Y:S01]  /*1a30*/  UMOV UR68, UR16 ;  /* 0x0000001000447c82 */ /* 0x000fe20008000000 */
[----:B--2---:R-:W-:Y:S01]  /*1a40*/  MOV.SPILL R5, UR65 ;  /* 0x0000004100057c02 */ /* 0x004fe20009000f00 */
[----:B------:R-:W-:Y:S01]  /*1a50*/  UMOV UR38, 0x0 ;  /* 0x0000000000267882 */ /* 0x000fe20000000000 */
[----:B------:R-:W-:Y:S01]  /*1a60*/  MOV.SPILL R14, UR68 ;  /* 0x00000044000e7c02 */ /* 0x000fe20009000f00 */
[----:B------:R-:W-:Y:S01]  /*1a70*/  UMOV UR39, 0x10000000 ;  /* 0x1000000000277882 */ /* 0x000fe20000000000 */
[----:B-1----:R-:W-:Y:S01]  /*1a80*/  MOV.SPILL R4, UR64 ;  /* 0x0000004000047c02 */ /* 0x002fe20009000f00 */
[----:B------:R-:W-:Y:S01]  /*1a90*/  UMOV UR64, UR21 ;  /* 0x0000001500407c82 */ /* 0x000fe20008000000 */
        /* <DEDUP_REMOVED lines=16> */
[----:B------:R1:W-:Y:S01]  /*1ba0*/  UTMALDG.3D [UR64], [UR54], desc[UR38] ;  /* 0x00002640360075b4 */ /* 0x0003e20008011000 */
[----:B------:R-:W-:-:S02]  /*1bb0*/  UIADD3 UR46, UP0, UPT, UR22, 0x180, URZ ;  /* 0x00000180162e7890 */ /* 0x000fc4000ff1e0ff */
[----:B------:R-:W-:Y:S02]  /*1bc0*/  UIADD3 UR56, UPT, UPT, UR8, 0x11800, URZ ;  /* 0x0001180008387890 */ /* 0x000fe4000fffe0ff */
[----:B------:R-:W-:Y:S02]  /*1bd0*/  UIADD3.X UR47, UPT, UPT, URZ, UR23, URZ, UP0, !UPT ;  /* 0x00000017ff2f7290 */ /* 0x000fe400087fe4ff */
[----:B------:R-:W-:Y:S02]  /*1be0*/  UIADD3 UR48, UPT, UPT, UR8, 0x12800, URZ ;  /* 0x0001280008307890 */ /* 0x000fe4000fffe0ff */
[----:B------:R-:W-:Y:S02]  /*1bf0*/  UIADD3 UR40, UPT, UPT, UR8, 0x13800, URZ ;  /* 0x0001380008287890 */ /* 0x000fe4000fffe0ff */
[----:B------:R-:W-:Y:S01]  /*1c00*/  UIADD3 UR32, UPT, UPT, UR8, 0x14800, URZ ;  /* 0x0001480008207890 */ /* 0x000fe2000fffe0ff */
[----:B------:R-:W-:Y:S01]  /*1c10*/  UMOV UR60, UR16 ;  /* 0x00000010003c7c82 */ /* 0x000fe20008000000 */
[----:B------:R-:W-:Y:S01]  /*1c20*/  UMOV UR52, UR16 ;  /* 0x0000001000347c82 */ /* 0x000fe20008000000 */
[----:B------:R-:W-:Y:S01]  /*1c30*/  UMOV UR44, UR16 ;  /* 0x00000010002c7c82 */ /* 0x000fe20008000000 */
[----:B------:R-:W-:Y:S01]  /*1c40*/  UMOV UR36, UR16 ;  /* 0x0000001000247c82 */ /* 0x000fe20008000000 */
[----:B------:R-:W-:Y:S01]  /*1c50*/  UMOV UR28, UR16 ;  /* 0x00000010001c7c82 */ /* 0x000fe20008000000 */
[----:B------:R-:W-:Y:S01]  /*1c60*/  UMOV UR20, UR16 ;  /* 0x0000001000147c82 */ /* 0x000fe20008000000 */
[----:B------:R-:W-:Y:S01]  /*1c70*/  UMOV UR12, UR16 ;  /* 0x00000010000c7c82 */ /* 0x000fe20008000000 */
[----:B------:R-:W-:-:S02]  /*1c80*/  UIADD3 UR24, UPT, UPT, UR8, 0x15800, URZ ;  /* 0x0001580008187890 */ /* 0x000fc4000fffe0ff */
[----:B------:R-:W-:Y:S02]  /*1c90*/  UIADD3 UR16, UPT, UPT, UR8, 0x16800, URZ ;  /* 0x0001680008107890 */ /* 0x000fe4000fffe0ff */
[----:B------:R-:W-:Y:S01]  /*1ca0*/  UIADD3 UR8, UPT, UPT, UR8, 0x17800, URZ ;  /* 0x0001780008087890 */ /* 0x000fe2000fffe0ff */
[----:B-1----:R-:W-:Y:S02]  /*1cb0*/  R2UR.FILL UR68, R14 ;  /* 0x000000000e4472ca */ /* 0x002fe400004e0000 */
[----:B------:R-:W-:Y:S02]  /*1cc0*/  R2UR.FILL UR67, R7 ;  /* 0x00000000074372ca */ /* 0x000fe400004e0000 */
[----:B------:R-:W-:Y:S02]  /*1cd0*/  R2UR.FILL UR66, R6 ;  /* 0x00000000064272ca */ /* 0x000fe400004e0000 */
[----:B------:R-:W-:Y:S02]  /*1ce0*/  R2UR.FILL UR65, R5 ;  /* 0x00000000054172ca */ /* 0x000fe400004e0000 */
[----:B------:R-:W-:-:S13]  /*1cf0*/  R2UR.FILL UR64, R4 ;  /* 0x00000000044072ca */ /* 0x000fda00004e0000 */
[----:B------:R1:W-:Y:S01]  /*1d00*/  UTMALDG.3D [UR64], [UR46], desc[UR38] ;  /* 0x000026402e0075b4 */ /* 0x0003e20008011000 */
[----:B------:R1:W-:Y:S01]  /*1d10*/  UTMALDG.3D [UR56], [UR46], desc[UR38] ;  /* 0x000026382e0075b4 */ /* 0x0003e20008011000 */
[----:B------:R1:W-:Y:S01]  /*1d20*/  UTMALDG.3D [UR48], [UR46], desc[UR38] ;  /* 0x000026302e0075b4 */ /* 0x0003e20008011000 */
[----:B------:R1:W-:Y:S01]  /*1d30*/  UTMALDG.3D [UR40], [UR46], desc[UR38] ;  /* 0x000026282e0075b4 */ /* 0x0003e20008011000 */
[----:B------:R1:W-:Y:S01]  /*1d40*/  UTMALDG.3D [UR32], [UR46], desc[UR38] ;  /* 0x000026202e0075b4 */ /* 0x0003e20008011000 */
[----:B------:R1:W-:Y:S01]  /*1d50*/  UTMALDG.3D [UR24], [UR46], desc[UR38] ;  /* 0x000026182e0075b4 */ /* 0x0003e20008011000 */
[----:B------:R1:W-:Y:S01]  /*1d60*/  UTMALDG.3D [UR16], [UR46], desc[UR38] ;  /* 0x000026102e0075b4 */ /* 0x0003e20008011000 */
[----:B------:R1:W-:Y:S02]  /*1d70*/  UTMALDG.3D [UR8], [UR46], desc[UR38] ;  /* 0x000026082e0075b4 */ /* 0x0003e40008011000 */
[----:B-1----:R-:W-:Y:S01]  /*1d80*/  NOP ;  /* 0x0000000000007918 */ /* 0x002fe20000000000 */
.L_x_26:
[----:B------:R-:W-:Y:S05]  /*1d90*/  BSYNC.RECONVERGENT B0 ;  /* 0x0000000000007941 */ /* 0x000fea0003800200 */
.L_x_25:
[----:B------:R-:W-:Y:S01]  /*1da0*/  UIADD3 UR30, UPT, UPT, UR30, 0x1, URZ ;  /* 0x000000011e1e7890 */ /* 0x000fe2000fffe0ff */
[----:B------:R-:W-:Y:S01]  /*1db0*/  UMOV UR29, UR6 ;  /* 0x00000006001d7c82 */ /* 0x000fe20008000000 */
[----:B------:R-:W-:Y:S02]  /*1dc0*/  UMOV UR21, UR5 ;  /* 0x0000000500157c82 */ /* 0x000fe40008000000 */
[----:B------:R-:W-:-:S09]  /*1dd0*/  UISETP.NE.AND UP0, UPT, UR30, UR5, UPT ;  /* 0x000000051e00728c */ /* 0x000fd2000bf05270 */
[----:B------:R-:W-:Y:S05]  /*1de0*/  BRA.U UP0, `(.L_x_27) ;  /* 0xfffffff900707547 */ /* 0x000fea000b83ffff */
.L_x_20:
[----:B------:R-:W-:Y:S01]  /*1df0*/  ULEA UR8, UR6, UR4, 0x3 ;  /* 0x0000000406087291 */ /* 0x000fe2000f8e18ff */
[----:B-1----:R-:W-:Y:S01]  /*1e00*/  SHF.L.U32 R2, R17, 0x1f, RZ ;  /* 0x0000001f11027819 */ /* 0x002fe200000006ff */
[----:B------:R-:W-:Y:S01]  /*1e10*/  @!P1 SYNCS.ARRIVE.TRANS64.A1T0 RZ, [UR4+0x88], RZ ;  /* 0x000088ffffff99a7 */ /* 0x000fe20008100004 */
[----:B------:R-:W-:-:S06]  /*1e20*/  UISETP.GT.AND UP0, UPT, UR15, UR14, UPT ;  /* 0x0000000e0f00728c */ /* 0x000fcc000bf04270 */
[----:B------:R1:W1:Y:S03]  /*1e30*/  SYNCS.PHASECHK.TRANS64.TRYWAIT P1, [UR8+0x20], R2 ;  /* 0x00002002ff0075a7 */ /* 0x0002660008021108 */
[----:B------:R-:W-:Y:S05]  /*1e40*/  BRA.U !UP0, `(.L_x_28) ;  /* 0x00000005086c7547 */ /* 0x000fea000b800000 */
[----:B------:R-:W-:Y:S02]  /*1e50*/  UIADD3 UR29, UPT, UPT, UR7, UR21, URZ ;  /* 0x00000015071d7290 */ /* 0x000fe4000fffe0ff */
[----:B------:R-:W-:Y:S02]  /*1e60*/  UIADD3 UR58, UPT, UPT, UR66, 0x20, URZ ;  /* 0x00000020423a7890 */ /* 0x000fe4000fffe0ff */
[----:B------:R-:W-:Y:S02]  /*1e70*/  UIADD3 UR50, UPT, UPT, UR66, 0x40, URZ ;  /* 0x0000004042327890 */ /* 0x000fe4000fffe0ff */
[----:B------:R-:W-:Y:S02]  /*1e80*/  UIADD3 UR42, UPT, UPT, UR66, 0x60, URZ ;  /* 0x00000060422a7890 */ /* 0x000fe4000fffe0ff */
[----:B------:R-:W-:Y:S02]  /*1e90*/  UIADD3 UR34, UPT, UPT, UR66, 0x80, URZ ;  /* 0x0000008042227890 */ /* 0x000fe4000fffe0ff */
[----:B------:R-:W-:-:S02]  /*1ea0*/  UIADD3 UR26, UPT, UPT, UR66, 0xa0, URZ ;  /* 0x000000a0421a7890 */ /* 0x000fc4000fffe0ff */
[----:B------:R-:W-:Y:S02]  /*1eb0*/  UIADD3 UR18, UPT, UPT, UR66, 0xc0, URZ ;  /* 0x000000c042127890 */ /* 0x000fe4000fffe0ff */
[----:B------:R-:W-:Y:S01]  /*1ec0*/  UIADD3 UR10, UPT, UPT, UR66, 0xe0, URZ ;  /* 0x000000e0420a7890 */ /* 0x000fe2000fffe0ff */
[----:B------:R-:W-:-:S11]  /*1ed0*/  UMOV UR30, UR6 ;  /* 0x00000006001e7c82 */ /* 0x000fd60008000000 */
.L_x_35:
[----:B------:R-:W-:Y:S01]  /*1ee0*/  ULEA UR73, UR30, UR4, 0x3 ;  /* 0x000000041e497291 */ /* 0x000fe2000f8e18ff */
[----:B------:R-:W-:Y:S01]  /*1ef0*/  @!P5 MOV R4, 0xa000 ;  /* 0x0000a0000004d802 */ /* 0x000fe20000000f00 */
[----:B-1----:R-:W-:Y:S10]  /*1f00*/  @P1 BRA `(.L_x_29) ;  /* 0x00000000000c1947 */ /* 0x002ff40003800000 */
[----:B--2---:R-:W-:-:S04]  /*1f10*/  SHF.L.U32 R5, R17, 0x1f, RZ ;  /* 0x0000001f11057819 */ /* 0x004fc800000006ff */
[----:B------:R-:W1:Y:S02]  /*1f20*/  SYNCS.PHASECHK.TRANS64.TRYWAIT P0, [UR73+0x20], R5 ;  /* 0x00002005ff0075a7 */ /* 0x000e640008001149 */
[----:B-1----:R-:W-:Y:S05]  /*1f30*/  @!P0 BRA `(.L_x_30) ;  /* 0x0000009800148947 */ /* 0x002fea0003800000 */
.L_x_29:
[----:B------:R1:W-:Y:S01]  /*1f40*/  @!P5 SYNCS.ARRIVE.TRANS64 RZ, [UR73], R4 ;  /* 0x00000004ffffd9a7 */ /* 0x0003e20008000049 */
[----:B------:R-:W-:Y:S04]  /*1f50*/  BSSY.RECONVERGENT B0, `(.L_x_31) ;  /* 0x0000003000007945 */ /* 0x000fe80003800200 */
[----:B------:R-:W-:Y:S05]  /*1f60*/  @P4 BRA `(.L_x_32) ;  /* 0x0000000000044947 */ /* 0x000fea0003800000 */
[----:B------:R-:W-:Y:S05]  /*1f70*/  BPT.TRAP 0x1 ;  /* 0x000000040000795c */ /* 0x000fea0000300000 */
.L_x_32:
[----:B------:R-:W-:Y:S05]  /*1f80*/  BSYNC.RECONVERGENT B0 ;  /* 0x0000000000007941 */ /* 0x000fea0003800200 */
.L_x_31:
        /* <DEDUP_REMOVED lines=11> */
[----:B------:R-:W-:Y:S01]  /*2040*/  R2UR UR11, R65 ;  /* 0x00000000410b72ca */ /* 0x000fe200000e0000 */
[----:B------:R-:W-:Y:S01]  /*2050*/  ULEA UR72, UR30, UR4, 0xd ;  /* 0x000000041e487291 */ /* 0x000fe2000f8e68ff */
[----:B------:R-:W-:Y:S01]  /*2060*/  R2UR UR75, R3 ;  /* 0x00000000034b72ca */ /* 0x000fe200000e0000 */
[----:B------:R-:W-:Y:S02]  /*2070*/  UIADD3 UR54, UP1, UPT, UR22, 0x80, URZ ;  /* 0x0000008016367890 */ /* 0x000fe4000ff3e0ff */
[----:B------:R-:W-:Y:S02]  /*2080*/  ULEA UR8, UR30, UR4, 0xf ;  /* 0x000000041e087291 */ /* 0x000fe4000f8e78ff */
[----:B------:R-:W-:Y:S02]  /*2090*/  UIADD3 UR46, UP0, UPT, UR22, 0x180, URZ ;  /* 0x00000180162e7890 */ /* 0x000fe4000ff1e0ff */
[----:B------:R-:W-:Y:S02]  /*20a0*/  USHF.L.U32 UR74, UR21, 0x5, URZ ;  /* 0x00000005154a7899 */ /* 0x000fe400080006ff */
[----:B------:R-:W-:-:S02]  /*20b0*/  UIADD3.X UR55, UPT, UPT, URZ, UR23, URZ, UP1, !UPT ;  /* 0x00000017ff377290 */ /* 0x000fc40008ffe4ff */
[----:B------:R-:W-:Y:S02]  /*20c0*/  UIADD3 UR72, UPT, UPT, UR72, 0x8800, URZ ;  /* 0x0000880048487890 */ /* 0x000fe4000fffe0ff */
[----:B------:R-:W-:Y:S02]  /*20d0*/  UIADD3.X UR47, UPT, UPT, URZ, UR23, URZ, UP0, !UPT ;  /* 0x00000017ff2f7290 */ /* 0x000fe400087fe4ff */
[----:B------:R-:W-:Y:S02]  /*20e0*/  UIADD3 UR64, UPT, UPT, UR8, 0x10800, URZ ;  /* 0x0001080008407890 */ /* 0x000fe4000fffe0ff */
[----:B------:R-:W-:Y:S02]  /*20f0*/  UIADD3 UR56, UPT, UPT, UR8, 0x11800, URZ ;  /* 0x0001180008387890 */ /* 0x000fe4000fffe0ff */
[----:B------:R-:W-:Y:S02]  /*2100*/  UIADD3 UR48, UPT, UPT, UR8, 0x12800, URZ ;  /* 0x0001280008307890 */ /* 0x000fe4000fffe0ff */
[----:B------:R-:W-:-:S02]  /*2110*/  UIADD3 UR40, UPT, UPT, UR8, 0x13800, URZ ;  /* 0x0001380008287890 */ /* 0x000fc4000fffe0ff */
[----:B------:R-:W-:Y:S02]  /*2120*/  UIADD3 UR32, UPT, UPT, UR8, 0x14800, URZ ;  /* 0x0001480008207890 */ /* 0x000fe4000fffe0ff */
[----:B------:R-:W-:Y:S01]  /*2130*/  UIADD3 UR24, UPT, UPT, UR8, 0x15800, URZ ;  /* 0x0001580008187890 */ /* 0x000fe2000fffe0ff */
[----:B------:R-:W-:Y:S01]  /*2140*/  UMOV UR38, 0x0 ;  /* 0x0000000000267882 */ /* 0x000fe20000000000 */
[----:B------:R-:W-:Y:S01]  /*2150*/  UMOV UR39, 0x10000000 ;  /* 0x1000000000277882 */ /* 0x000fe20000000000 */
[----:B------:R-:W-:Y:S01]  /*2160*/  UMOV UR76, UR11 ;  /* 0x0000000b004c7c82 */ /* 0x000fe20008000000 */
[----:B------:R-:W-:Y:S01]  /*2170*/  UIADD3 UR16, UPT, UPT, UR8, 0x16800, URZ ;  /* 0x0001680008107890 */ /* 0x000fe2000fffe0ff */
[----:B------:R1:W-:Y:S01]  /*2180*/  UTMALDG.3D [UR72], [UR54], desc[UR38] ;  /* 0x00002648360075b4 */ /* 0x0003e20008011000 */
[----:B------:R-:W-:Y:S01]  /*2190*/  UMOV UR65, UR73 ;  /* 0x0000004900417c82 */ /* 0x000fe20008000000 */
[----:B------:R-:W-:Y:S01]  /*21a0*/  UMOV UR68, UR11 ;  /* 0x0000000b00447c82 */ /* 0x000fe20008000000 */
[----:B------:R-:W-:Y:S01]  /*21b0*/  UMOV UR67, UR74 ;  /* 0x0000004a00437c82 */ /* 0x000fe20008000000 */
[----:B------:R-:W-:Y:S01]  /*21c0*/  UIADD3 UR8, UPT, UPT, UR8, 0x17800, URZ ;  /* 0x0001780008087890 */ /* 0x000fe2000fffe0ff */
[----:B------:R-:W-:Y:S01]  /*21d0*/  UMOV UR57, UR73 ;  /* 0x0000004900397c82 */ /* 0x000fe20008000000 */
[----:B------:R-:W-:Y:S01]  /*21e0*/  UMOV UR60, UR11 ;  /* 0x0000000b003c7c82 */ /* 0x000fe20008000000 */
[----:B------:R-:W-:Y:S01]  /*21f0*/  UMOV UR59, UR74 ;  /* 0x0000004a003b7c82 */ /* 0x000fe20008000000 */
[----:B------:R-:W-:Y:S01]  /*2200*/  UMOV UR49, UR73 ;  /* 0x0000004900317c82 */ /* 0x000fe20008000000 */
[----:B------:R-:W-:Y:S01]  /*2210*/  UMOV UR52, UR11 ;  /* 0x0000000b00347c82 */ /* 0x000fe20008000000 */
[----:B------:R-:W-:Y:S01]  /*2220*/  UMOV UR51, UR74 ;  /* 0x0000004a00337c82 */ /* 0x000fe20008000000 */
[----:B------:R1:W-:Y:S01]  /*2230*/  UTMALDG.3D [UR64], [UR46], desc[UR38] ;  /* 0x000026402e0075b4 */ /* 0x0003e20008011000 */
        /* <DEDUP_REMOVED lines=17> */
[----:B------:R1:W-:Y:S01]  /*2350*/  UTMALDG.3D [UR40], [UR46], desc[UR38] ;  /* 0x000026282e0075b4 */ /* 0x0003e20008011000 */
[----:B------:R1:W-:Y:S01]  /*2360*/  UTMALDG.3D [UR32], [UR46], desc[UR38] ;  /* 0x000026202e0075b4 */ /* 0x0003e20008011000 */
[----:B------:R1:W-:Y:S01]  /*2370*/  UTMALDG.3D [UR24], [UR46], desc[UR38] ;  /* 0x000026182e0075b4 */ /* 0x0003e20008011000 */
[----:B------:R1:W-:Y:S01]  /*2380*/  UTMALDG.3D [UR16], [UR46], desc[UR38] ;  /* 0x000026102e0075b4 */ /* 0x0003e20008011000 */
[----:B------:R1:W-:Y:S01]  /*2390*/  UTMALDG.3D [UR8], [UR46], desc[UR38] ;  /* 0x000026082e0075b4 */ /* 0x0003e20008011000 */
[----:B------:R-:W-:Y:S01]  /*23a0*/  NOP ;  /* 0x0000000000007918 */ /* 0x000fe20000000000 */
.L_x_34:
[----:B-1----:R-:W-:Y:S05]  /*23b0*/  BSYNC.RECONVERGENT B0 ;  /* 0x0000000000007941 */ /* 0x002fea0003800200 */
.L_x_33:
[----:B------:R-:W-:Y:S01]  /*23c0*/  UIADD3 UR21, UPT, UPT, UR21, 0x1, URZ ;  /* 0x0000000115157890 */ /* 0x000fe2000fffe0ff */
[----:B------:R-:W-:-:S03]  /*23d0*/  UMOV UR30, UR6 ;  /* 0x00000006001e7c82 */ /* 0x000fc60008000000 */
[----:B------:R-:W-:-:S09]  /*23e0*/  UISETP.NE.AND UP0, UPT, UR21, UR29, UPT ;  /* 0x0000001d1500728c */ /* 0x000fd2000bf05270 */
[----:B------:R-:W-:Y:S05]  /*23f0*/  BRA.U UP0, `(.L_x_35) ;  /* 0xfffffff900b87547 */ /* 0x000fea000b83ffff */
.L_x_28:
[C---:B-1----:R-:W-:Y:S01]  /*2400*/  LEA R2, R16.reuse, UR4, 0x3 ;  /* 0x0000000410027c11 */ /* 0x042fe2000f8e18ff */
[----:B------:R-:W-:Y:S01]  /*2410*/  NOP ;  /* 0x0000000000007918 */ /* 0x000fe20000000000 */
[----:B------:R-:W-:Y:S02]  /*2420*/  SHF.L.U32 R3, R13, 0x1f, RZ ;  /* 0x0000001f0d037819 */ /* 0x000fe400000006ff */
[----:B------:R-:W-:Y:S02]  /*2430*/  LEA R4, R16, UR4, 0x4 ;  /* 0x0000000410047c11 */ /* 0x000fe4000f8e20ff */
[----:B------:R-:W1:Y:S02]  /*2440*/  SYNCS.PHASECHK.TRANS64.TRYWAIT P0, [R2+URZ+0x90], R3 ;  /* 0x00009003020075a7 */ /* 0x000e6400080011ff */
[----:B-1----:R-:W-:Y:S05]  /*2450*/  @!P0 BRA `(.L_x_36) ;  /* 0x0000009000e48947 */ /* 0x002fea0003800000 */
.L_x_174:
[----:B--2---:R-:W1:Y:S01]  /*2460*/  LDS.128 R4, [R4+0x120] ;  /* 0x0001200004047984 */ /* 0x004e620000000c00 */
[----:B------:R-:W-:Y:S01]  /*2470*/  R2UR UR9, R65 ;  /* 0x00000000410972ca */ /* 0x000fe200000e0000 */
[----:B------:R-:W-:Y:S01]  /*2480*/  VIADD R2, R2, 0xa0 ;  /* 0x000000a002027836 */ /* 0x000fe20000000000 */
[----:B---3--:R-:W-:Y:S01]  /*2490*/  ISETP.GE.AND P0, PT, R26, 0x1, PT ;  /* 0x000000011a00780c */ /* 0x008fe20003f06270 */
[----:B------:R-:W-:Y:S01]  /*24a0*/  @!PT LDS RZ, [RZ] ;  /* 0x00000000fffff984 */ /* 0x000fe20000000800 */
[----:B------:R-:W-:Y:S01]  /*24b0*/  @!PT LDS RZ, [RZ] ;  /* 0x00000000fffff984 */ /* 0x000fe20000000800 */
[----:B------:R-:W-:Y:S01]  /*24c0*/  @!PT LDS RZ, [RZ] ;  /* 0x00000000fffff984 */ /* 0x000fe20000000800 */
[----:B------:R-:W-:Y:S01]  /*24d0*/  @!PT LDS RZ, [RZ] ;  /* 0x00000000fffff984 */ /* 0x000fe20000000800 */
[----:B------:R2:W-:Y:S06]  /*24e0*/  MEMBAR.ALL.CTA ;  /* 0x0000000000007992 */ /* 0x0005ec0000008000 */
[----:B--2---:R-:W2:Y:S01]  /*24f0*/  FENCE.VIEW.ASYNC.S ;  /* 0x00000000000073c6 */ /* 0x004ea20000000000 */
[----:B------:R-:W-:-:S04]  /*2500*/  PRMT R2, RZ, 0x654, R2 ;  /* 0x00000654ff027816 */ /* 0x000fc80000000002 */
[----:B--2---:R2:W-:Y:S01]  /*2510*/  SYNCS.ARRIVE.TRANS64.RED.A1T0 RZ, [R2+URZ], RZ ;  /* 0x000000ff02ff79a7 */ /* 0x0045e200081004ff */
[----:B-1----:R-:W-:-:S13]  /*2520*/  LOP3.LUT P2, RZ, R6, 0x1, RZ, 0xc0, !PT ;  /* 0x0000000106ff7812 */ /* 0x002fda000784c0ff */
[----:B------:R-:W-:Y:S01]  /*2530*/  @P2 SHF.R.U32.HI R3, RZ, 0x10, R5 ;  /* 0x00000010ff032819 */ /* 0x000fe20000011605 */
[----:B------:R-:W-:Y:S01]  /*2540*/  VOTEU.ANY UP0, P2 ;  /* 0x0000000000ff7886 */ /* 0x000fe20001000100 */
[----:B------:R-:W-:Y:S02]  /*2550*/  @P2 MOV R10, R4 ;  /* 0x00000004000a2202 */ /* 0x000fe40000000f00 */
[----:B------:R-:W-:Y:S02]  /*2560*/  @P2 R2UR.BROADCAST UR8, R3 ;  /* 0x00000000030822ca */ /* 0x000fe400008e0000 */
[----:B------:R-:W-:-:S11]  /*2570*/  @P2 LOP3.LUT R9, R5, 0xffff, RZ, 0xc0, !PT ;  /* 0x0000ffff05092812 */ /* 0x000fd600078ec0ff */
[----:B------:R-:W-:Y:S02]  /*2580*/  @UP0 UMOV UR9, UR8 ;  /* 0x0000000800090c82 */ /* 0x000fe40008000000 */
[----:B------:R-:W-:Y:S01]  /*2590*/  IMAD.U32 R65, RZ, RZ, UR9 ;  /* 0x00000009ff417e24 */ /* 0x000fe2000f8e00ff */
[----:B--2---:R-:W-:Y:S06]  /*25a0*/  @!P0 BRA `(.L_x_37) ;  /* 0x0000000000b88947 */ /* 0x004fec0003800000 */
[----:B------:R-:W4:Y:S01]  /*25b0*/  LDC.64 R4, c[0x0][0xb18] ;  /* 0x0002c600ff047b82 */ /* 0x000f220000000a00 */
[----:B------:R-:W-:-:S07]  /*25c0*/  ISETP.NE.AND P3, PT, R26, 0x1, PT ;  /* 0x000000011a00780c */ /* 0x000fce0003f65270 */
[----:B------:R-:W1:Y:S08]  /*25d0*/  LDC.64 R6, c[0x0][0xb10] ;  /* 0x0002c400ff067b82 */ /* 0x000e700000000a00 */
[----:B------:R-:W2:Y:S08]  /*25e0*/  LDC R14, c[0x0][0xb20] ;  /* 0x0002c800ff0e7b82 */ /* 0x000eb00000000800 */
[----:B------:R-:W3:Y:S01]  /*25f0*/  LDC R15, c[0x0][0xb0c] ;  /* 0x0002c300ff0f7b82 */ /* 0x000ee20000000800 */
[----:B----4-:R-:W-:Y:S01]  /*2600*/  IMAD.HI.U32 R19, R0, R5, RZ ;  /* 0x0000000500137227 */ /* 0x010fe200078e00ff */
[----:B------:R-:W-:-:S03]  /*2610*/  ISETP.NE.AND P0, PT, R4, 0x1, PT ;  /* 0x000000010400780c */ /* 0x000fc60003f05270 */
[----:B------:R-:W-:-:S03]  /*2620*/  IMAD.HI.U32 R5, R9, R5, RZ ;  /* 0x0000000509057227 */ /* 0x000fc600078e00ff */
[----:B------:R-:W4:Y:S01]  /*2630*/  LDC.64 R2, c[0x0][0xb28] ;  /* 0x0002ca00ff027b82 */ /* 0x000f220000000a00 */
[----:B-1----:R-:W-:-:S04]  /*2640*/  IMAD.HI.U32 R20, R8, R6, RZ ;  /* 0x0000000608147227 */ /* 0x002fc800078e00ff */
[----:B------:R-:W-:Y:S01]  /*2650*/  IMAD.HI.U32 R21, R10, R6, RZ ;  /* 0x000000060a157227 */ /* 0x000fe200078e00ff */
[----:B------:R-:W-:Y:S02]  /*2660*/  SHF.R.U32.HI R20, RZ, R7, R20 ;  /* 0x00000007ff147219 */ /* 0x000fe40000011614 */
[-C--:B--2---:R-:W-:Y:S02]  /*2670*/  SHF.R.U32.HI R19, RZ, R14.reuse, R19 ;  /* 0x0000000eff137219 */ /* 0x084fe40000011613 */
[----:B------:R-:W-:Y:S02]  /*2680*/  SHF.R.U32.HI R5, RZ, R14, R5 ;  /* 0x0000000eff057219 */ /* 0x000fe40000011605 */
[----:B------:R-:W-:Y:S02]  /*2690*/  SEL R19, R0, R19, !P0 ;  /* 0x0000001300137207 */ /* 0x000fe40004000000 */
[----:B------:R-:W-:Y:S02]  /*26a0*/  SHF.R.U32.HI R21, RZ, R7, R21 ;  /* 0x00000007ff157219 */ /* 0x000fe40000011615 */
[----:B---3--:R-:W-:-:S02]  /*26b0*/  ISETP.NE.AND P1, PT, R15, 0x1, PT ;  /* 0x000000010f00780c */ /* 0x008fc40003f25270 */
[----:B------:R-:W-:Y:S02]  /*26c0*/  SEL R5, R9, R5, !P0 ;  /* 0x0000000509057207 */ /* 0x000fe40004000000 */
[----:B------:R-:W-:Y:S02]  /*26d0*/  SEL R20, R8, R20, !P1 ;  /* 0x0000001408147207 */ /* 0x000fe40004800000 */
[----:B------:R-:W-:Y:S01]  /*26e0*/  SEL R21, R10, R21, !P1 ;  /* 0x000000150a157207 */ /* 0x000fe20004800000 */
[----:B----4-:R-:W-:-:S04]  /*26f0*/  IMAD.HI.U32 R18, R19, R2, RZ ;  /* 0x0000000213127227 */ /* 0x010fc800078e00ff */
        /* <DEDUP_REMOVED lines=10> */
[----:B------:R-:W-:-:S04]  /*27a0*/  @!P0 IMAD.HI.U32 R7, R21, R2, RZ ;  /* 0x0000000215078227 */ /* 0x000fc800078e00ff */
[----:B------:R-:W-:Y:S01]  /*27b0*/  IMAD.MOV R2, RZ, RZ, -R6 ;  /* 0x000000ffff027224 */ /* 0x000fe200078e0a06 */
[----:B------:R-:W-:Y:S02]  /*27c0*/  @!P0 SHF.R.U32.HI R3, RZ, R3, R7 ;  /* 0x00000003ff038219 */ /* 0x000fe40000011607 */
[----:B------:R-:W-:Y:S01]  /*27d0*/  IADD3 R7, PT, PT, -R5, RZ, RZ ;  /* 0x000000ff05077210 */ /* 0x000fe20007ffe1ff */
[----:B------:R-:W-:Y:S01]  /*27e0*/  IMAD R2, R26, R2, R5 ;  /* 0x000000021a027224 */ /* 0x000fe200078e0205 */
        /* <DEDUP_REMOVED lines=10> */
.L_x_37:
[----:B------:R-:W1:Y:S02]  /*2890*/  LDCU UR8, c[0x0][0xb30] ;  /* 0x00016600ff0877ac */ /* 0x000e640008000800 */
[----:B-1----:R-:W-:-:S09]  /*28a0*/  UISETP.NE.AND UP0, UPT, UR8, 0x1, UPT ;  /* 0x000000010800788c */ /* 0x002fd2000bf05270 */
[----:B------:R-:W-:Y:S05]  /*28b0*/  BRA.U UP0, `(.L_x_38) ;  /* 0x0000000100407547 */ /* 0x000fea000b800000 */
[----:B------:R-:W1:Y:S08]  /*28c0*/  LDC.64 R4, c[0x0][0xb10] ;  /* 0x0002c400ff047b82 */ /* 0x000e700000000a00 */
[----:B------:R-:W2:Y:S08]  /*28d0*/  LDC.64 R2, c[0x0][0xb18] ;  /* 0x0002c600ff027b82 */ /* 0x000eb00000000a00 */
[----:B------:R-:W3:Y:S08]  /*28e0*/  LDC R6, c[0x0][0xb20] ;  /* 0x0002c800ff067b82 */ /* 0x000ef00000000800 */
[----:B------:R-:W4:Y:S01]  /*28f0*/  LDC R7, c[0x0][0xb0c] ;  /* 0x0002c300ff077b82 */ /* 0x000f220000000800 */
[----:B-1----:R-:W-:-:S05]  /*2900*/  IMAD.HI.U32 R4, R10, R4, RZ ;  /* 0x000000040a047227 */ /* 0x002fca00078e00ff */
[----:B------:R-:W-:Y:S01]  /*2910*/  SHF.R.U32.HI R4, RZ, R5, R4 ;  /* 0x00000005ff047219 */ /* 0x000fe20000011604 */
[----:B--2---:R-:W-:Y:S01]  /*2920*/  IMAD.HI.U32 R3, R9, R3, RZ ;  /* 0x0000000309037227 */ /* 0x004fe200078e00ff */
[----:B------:R-:W-:-:S04]  /*2930*/  ISETP.NE.AND P0, PT, R2, 0x1, PT ;  /* 0x000000010200780c */ /* 0x000fc80003f05270 */
[----:B---3--:R-:W-:-:S04]  /*2940*/  SHF.R.U32.HI R3, RZ, R6, R3 ;  /* 0x00000006ff037219 */ /* 0x008fc80000011603 */
[----:B------:R-:W-:Y:S02]  /*2950*/  SEL R3, R9, R3, !P0 ;  /* 0x0000000309037207 */ /* 0x000fe40004000000 */
[----:B----4-:R-:W-:-:S04]  /*2960*/  ISETP.NE.AND P1, PT, R7, 0x1, PT ;  /* 0x000000010700780c */ /* 0x010fc80003f25270 */
[----:B------:R-:W-:-:S05]  /*2970*/  SEL R4, R10, R4, !P1 ;  /* 0x000000040a047207 */ /* 0x000fca0004800000 */
[----:B------:R-:W-:Y:S02]  /*2980*/  IMAD.IADD R5, R3, 0x1, -R4 ;  /* 0x0000000103057824 */ /* 0x000fe400078e0a04 */
[----:B------:R-:W-:Y:S02]  /*2990*/  IMAD.IADD R3, R4, 0x1, -R3 ;  /* 0x0000000104037824 */ /* 0x000fe400078e0a03 */
[----:B------:R-:W-:Y:S02]  /*29a0*/  IMAD R10, R5, R7, R10 ;  /* 0x00000007050a7224 */ /* 0x000fe400078e020a */
[----:B------:R-:W-:-:S07]  /*29b0*/  IMAD R9, R3, R2, R9 ;  /* 0x0000000203097224 */ /* 0x000fce00078e0209 */
.L_x_38:
[----:B------:R-:W-:Y:S01]  /*29c0*/  VIADD R16, R16, 0x1 ;  /* 0x0000000110107836 */ /* 0x000fe20000000000 */
[----:B------:R-:W-:Y:S01]  /*29d0*/  PLOP3.LUT P1, PT, PT, PT, PT, 0x80, 0x8 ;  /* 0x000000000008781c */ /* 0x000fe20003f2f070 */
[----:B------:R-:W-:Y:S02]  /*29e0*/  IMAD.IADD R15, R10, 0x1, R63 ;  /* 0x000000010a0f7824 */ /* 0x000fe400078e023f */
[----:B------:R-:W-:Y:S01]  /*29f0*/  IMAD.IADD R14, R9, 0x1, R62 ;  /* 0x00000001090e7824 */ /* 0x000fe200078e023e */
[----:B------:R-:W-:-:S04]  /*2a00*/  ISETP.NE.AND P0, PT, R16, 0x2, PT ;  /* 0x000000021000780c */ /* 0x000fc80003f05270 */
[----:B------:R-:W-:Y:S02]  /*2a10*/  SEL R2, RZ, 0x1, P0 ;  /* 0x00000001ff027807 */ /* 0x000fe40000000000 */
[----:B------:R-:W-:Y:S02]  /*2a20*/  SEL R16, R16, RZ, P0 ;  /* 0x000000ff10107207 */ /* 0x000fe40000000000 */
[----:B------:R-:W-:Y:S01]  /*2a30*/  LOP3.LUT R13, R13, R2, RZ, 0x3c, !PT ;  /* 0x000000020d0d7212 */ /* 0x000fe200078e3cff */
[----:B------:R-:W-:Y:S06]  /*2a40*/  @P2 BRA `(.L_x_39) ;  /* 0xffffffe800c02947 */ /* 0x000fec000383ffff */
[----:B------:R-:W-:Y:S01]  /*2a50*/  UIADD3 UR4, UPT, UPT, UR4, 0x20, URZ ;  /* 0x0000002004047890 */ /* 0x000fe2000fffe0ff */
[----:B------:R-:W-:-:S03]  /*2a60*/  SHF.L.U32 R2, R17, 0x1f, RZ ;  /* 0x0000001f11027819 */ /* 0x000fc600000006ff */
[----:B------:R-:W-:-:S09]  /*2a70*/  ULEA UR5, UR6, UR4, 0x3 ;  /* 0x0000000406057291 */ /* 0x000fd2000f8e18ff */
[----:B------:R-:W1:Y:S02]  /*2a80*/  SYNCS.PHASECHK.TRANS64.TRYWAIT P0, [UR5], R2 ;  /* 0x00000002ff0075a7 */ /* 0x000e640008001105 */
[----:B-1----:R-:W-:Y:S05]  /*2a90*/  @!P0 BRA `(.L_x_40) ;  /* 0x0000008c00688947 */ /* 0x002fea0003800000 */
.L_x_176:
[----:B------:R-:W-:-:S04]  /*2aa0*/  UIADD3 UR6, UPT, UPT, UR6, 0x1, URZ ;  /* 0x0000000106067890 */ /* 0x000fc8000fffe0ff */
[----:B------:R-:W-:-:S04]  /*2ab0*/  UISETP.NE.AND UP0, UPT, UR6, 0x4, UPT ;  /* 0x000000040600788c */ /* 0x000fc8000bf05270 */
[----:B------:R-:W-:Y:S02]  /*2ac0*/  USEL UR7, URZ, 0x1, UP0 ;  /* 0x00000001ff077887 */ /* 0x000fe40008000000 */
[----:B------:R-:W-:-:S04]  /*2ad0*/  USEL UR6, UR6, URZ, UP0 ;  /* 0x000000ff06067287 */ /* 0x000fc80008000000 */
[----:B------:R-:W-:Y:S01]  /*2ae0*/  ULEA UR5, UR6, UR4, 0x3 ;  /* 0x0000000406057291 */ /* 0x000fe2000f8e18ff */
[----:B-1----:R-:W-:-:S04]  /*2af0*/  LOP3.LUT R2, R17, UR7, RZ, 0x3c, !PT ;  /* 0x0000000711027c12 */ /* 0x002fc8000f8e3cff */
[----:B------:R-:W-:-:S04]  /*2b00*/  SHF.L.U32 R3, R2, 0x1f, RZ ;  /* 0x0000001f02037819 */ /* 0x000fc800000006ff */
[----:B------:R-:W1:Y:S02]  /*2b10*/  SYNCS.PHASECHK.TRANS64.TRYWAIT P0, [UR5], R3 ;  /* 0x00000003ff0075a7 */ /* 0x000e640008001105 */
[----:B-1----:R-:W-:Y:S05]  /*2b20*/  @!P0 BRA `(.L_x_41) ;  /* 0x0000008c005c8947 */ /* 0x002fea0003800000 */
.L_x_178:
[----:B------:R-:W-:-:S04]  /*2b30*/  UIADD3 UR6, UPT, UPT, UR6, 0x1, URZ ;  /* 0x0000000106067890 */ /* 0x000fc8000fffe0ff */
[----:B------:R-:W-:-:S04]  /*2b40*/  UISETP.NE.AND UP0, UPT, UR6, 0x4, UPT ;  /* 0x000000040600788c */ /* 0x000fc8000bf05270 */
[----:B------:R-:W-:Y:S02]  /*2b50*/  USEL UR7, URZ, 0x1, UP0 ;  /* 0x00000001ff077887 */ /* 0x000fe40008000000 */
[----:B------:R-:W-:-:S04]  /*2b60*/  USEL UR6, UR6, URZ, UP0 ;  /* 0x000000ff06067287 */ /* 0x000fc80008000000 */
[----:B------:R-:W-:Y:S01]  /*2b70*/  ULEA UR5, UR6, UR4, 0x3 ;  /* 0x0000000406057291 */ /* 0x000fe2000f8e18ff */
[----:B------:R-:W-:-:S04]  /*2b80*/  LOP3.LUT R2, R2, UR7, RZ, 0x3c, !PT ;  /* 0x0000000702027c12 */ /* 0x000fc8000f8e3cff */
[----:B-1----:R-:W-:-:S04]  /*2b90*/  SHF.L.U32 R3, R2, 0x1f, RZ ;  /* 0x0000001f02037819 */ /* 0x002fc800000006ff */
[----:B------:R-:W1:Y:S02]  /*2ba0*/  SYNCS.PHASECHK.TRANS64.TRYWAIT P0, [UR5], R3 ;  /* 0x00000003ff0075a7 */ /* 0x000e640008001105 */
[----:B-1----:R-:W-:Y:S05]  /*2bb0*/  @!P0 BRA `(.L_x_42) ;  /* 0x0000008c00508947 */ /* 0x002fea0003800000 */
.L_x_180:
[----:B------:R-:W-:-:S04]  /*2bc0*/  UIADD3 UR6, UPT, UPT, UR6, 0x1, URZ ;  /* 0x0000000106067890 */ /* 0x000fc8000fffe0ff */
[----:B------:R-:W-:-:S04]  /*2bd0*/  UISETP.NE.AND UP0, UPT, UR6, 0x4, UPT ;  /* 0x000000040600788c */ /* 0x000fc8000bf05270 */
[----:B------:R-:W-:Y:S02]  /*2be0*/  USEL UR5, URZ, 0x1, UP0 ;  /* 0x00000001ff057887 */ /* 0x000fe40008000000 */
[----:B------:R-:W-:-:S04]  /*2bf0*/  USEL UR6, UR6, URZ, UP0 ;  /* 0x000000ff06067287 */ /* 0x000fc80008000000 */
[----:B------:R-:W-:Y:S01]  /*2c00*/  ULEA UR6, UR6, UR4, 0x3 ;  /* 0x0000000406067291 */ /* 0x000fe2000f8e18ff */
[----:B------:R-:W-:-:S04]  /*2c10*/  LOP3.LUT R2, R2, UR5, RZ, 0x3c, !PT ;  /* 0x0000000502027c12 */ /* 0x000fc8000f8e3cff */
[----:B------:R-:W-:Y:S01]  /*2c20*/  SHF.L.U32 R2, R2, 0x1f, RZ ;  /* 0x0000001f02027819 */ /* 0x000fe200000006ff */
[----:B-1--4-:R-:W-:-:S07]  /*2c30*/  IMAD.U32 R0, RZ, RZ, UR6 ;  /* 0x00000006ff007e24 */ /* 0x012fce000f8e00ff */
.L_x_43:
[----:B-1----:R1:W2:Y:S02]  /*2c40*/  SYNCS.PHASECHK.TRANS64.TRYWAIT P0, [R0+URZ], R2 ;  /* 0x00000002000075a7 */ /* 0x0022a400080011ff */
[----:B--2---:R-:W-:Y:S05]  /*2c50*/  @!P0 NANOSLEEP.SYNCS 0x989680 ;  /* 0x009896800000895d */ /* 0x004fea0003900000 */
[----:B------:R-:W2:Y:S02]  /*2c60*/  @!P0 SYNCS.PHASECHK.TRANS64 P0, [R0+URZ], R2 ;  /* 0x00000002000085a7 */ /* 0x000ea400080010ff */
[----:B--2---:R-:W-:Y:S05]  /*2c70*/  @P0 EXIT ;  /* 0x000000000000094d */ /* 0x004fea0003800000 */
[----:B------:R-:W-:Y:S05]  /*2c80*/  BRA `(.L_x_43) ;  /* 0xfffffffc00ec7947 */ /* 0x000fea000383ffff */
.L_x_17:
[----:B------:R-:W-:-:S04]  /*2c90*/  UISETP.NE.AND UP1, UPT, UR37, URZ, UPT ;  /* 0x000000ff2500728c */ /* 0x000fc8000bf25270 */
[----:B------:R-:W-:-:S09]  /*2ca0*/  UISETP.NE.OR UP1, UPT, UR8, 0x1, UP1 ;  /* 0x000000010800788c */ /* 0x000fd20008f25670 */
[----:B------:R-:W-:Y:S05]  /*2cb0*/  BRA.U UP1, `(.L_x_44) ;  /* 0x0000000501487547 */ /* 0x000fea000b800000 */
[----:B------:R-:W-:Y:S01]  /*2cc0*/  ISETP.NE.AND P2, PT, R2, RZ, PT ;  /* 0x000000ff0200720c */ /* 0x000fe20003f45270 */
[----:B------:R-:W-:Y:S01]  /*2cd0*/  IMAD.MOV.U32 R12, RZ, RZ, 0x1 ;  /* 0x00000001ff0c7424 */ /* 0x000fe200078e00ff */
[----:B------:R-:W-:Y:S02]  /*2ce0*/  CS2R R10, SRZ ;  /* 0x00000000000a7805 */ /* 0x000fe4000001ff00 */
[----:B------:R-:W-:Y:S01]  /*2cf0*/  CS2R R8, SRZ ;  /* 0x0000000000087805 */ /* 0x000fe2000001ff00 */
[----:B------:R-:W-:Y:S01]  /*2d00*/  UMOV UR4, 0x400 ;  /* 0x0000040000047882 */ /* 0x000fe20000000000 */
[----:B------:R-:W-:Y:S01]  /*2d10*/  UMOV UR6, URZ ;  /* 0x000000ff00067c82 */ /* 0x000fe20008000000 */
[----:B------:R-:W-:-:S12]  /*2d20*/  ULEA UR37, UR37, UR4, 0x18 ;  /* 0x0000000425257291 */ /* 0x000fd8000f8ec0ff */
.L_x_48:
[----:B------:R-:W-:Y:S02]  /*2d30*/  LEA R0, R8, UR37, 0x3 ;  /* 0x0000002508007c11 */ /* 0x000fe4000f8e18ff */
[----:B------:R-:W-:-:S03]  /*2d40*/  SHF.L.U32 R4, R9, 0x1f, RZ ;  /* 0x0000001f09047819 */ /* 0x000fc600000006ff */
[----:B------:R-:W-:Y:S01]  /*2d50*/  VIADD R5, R0, 0x100 ;  /* 0x0000010000057836 */ /* 0x000fe20000000000 */
[----:B------:R-:W1:Y:S02]  /*2d60*/  SYNCS.PHASECHK.TRANS64.TRYWAIT P0, [R0+URZ+0xf0], R4 ;  /* 0x0000f004000075a7 */ /* 0x000e6400080011ff */
[----:B-1----:R-:W-:Y:S05]  /*2d70*/  @!P0 BRA `(.L_x_45) ;  /* 0x0000008800f88947 */ /* 0x002fea0003800000 */
.L_x_181:
[----:B------:R-:W-:Y:S01]  /*2d80*/  ULEA UR5, UR6, UR37, 0x3 ;  /* 0x0000002506057291 */ /* 0x000fe2000f8e18ff */
[----:B-1----:R-:W-:Y:S01]  /*2d90*/  PRMT R0, RZ, 0x654, R5 ;  /* 0x00000654ff007816 */ /* 0x002fe20000000005 */
[----:B------:R-:W-:Y:S01]  /*2da0*/  @!P2 IMAD.MOV.U32 R4, RZ, RZ, 0x10 ;  /* 0x00000010ff04a424 */ /* 0x000fe200078e00ff */
[----:B------:R-:W-:Y:S01]  /*2db0*/  SHF.L.U32 R5, R12, 0x1f, RZ ;  /* 0x0000001f0c057819 */ /* 0x000fe200000006ff */
[----:B------:R-:W-:Y:S01]  /*2dc0*/  UIADD3 UR4, UPT, UPT, UR5, 0x90, URZ ;  /* 0x0000009005047890 */ /* 0x000fe2000fffe0ff */
[----:B------:R1:W-:Y:S05]  /*2dd0*/  SYNCS.ARRIVE.TRANS64.RED.A1T0 RZ, [R0+URZ], RZ ;  /* 0x000000ff00ff79a7 */ /* 0x0003ea00081004ff */
[----:B------:R-:W-:Y:S01]  /*2de0*/  IMAD.U32 R6, RZ, RZ, UR4 ;  /* 0x00000004ff067e24 */ /* 0x000fe2000f8e00ff */
[----:B------:R-:W2:Y:S04]  /*2df0*/  SYNCS.PHASECHK.TRANS64.TRYWAIT P0, [UR5+0xa0], R5 ;  /* 0x0000a005ff0075a7 */ /* 0x000ea80008001105 */
[----:B------:R-:W-:Y:S01]  /*2e00*/  PRMT R6, R2, 0x654, R6 ;  /* 0x0000065402067816 */ /* 0x000fe20000000006 */
[----:B-12---:R-:W-:Y:S06]  /*2e10*/  @!P0 BRA `(.L_x_46) ;  /* 0x0000008800e48947 */ /* 0x006fec0003800000 */
.L_x_183:
[----:B------:R-:W-:Y:S01]  /*2e20*/  ULEA UR4, UR6, UR37, 0x4 ;  /* 0x0000002506047291 */ /* 0x000fe2000f8e20ff */
[----:B------:R-:W-:Y:S01]  /*2e30*/  SEL R3, R6, R3, !P2 ;  /* 0x0000000306037207 */ /* 0x000fe20005000000 */
[----:B------:R-:W-:Y:S01]  /*2e40*/  UIADD3 UR5, UPT, UPT, UR5, 0x90, URZ ;  /* 0x0000009005057890 */ /* 0x000fe2000fffe0ff */
[----:B-1----:R-:W-:Y:S01]  /*2e50*/  LEA R0, R11, UR37, 0x3 ;  /* 0x000000250b007c11 */ /* 0x002fe2000f8e18ff */
[----:B------:R-:W-:Y:S01]  /*2e60*/  UIADD3 UR4, UPT, UPT, UR4, 0x120, URZ ;  /* 0x0000012004047890 */ /* 0x000fe2000fffe0ff */
[----:B------:R1:W-:Y:S01]  /*2e70*/  @!P2 SYNCS.ARRIVE.TRANS64.RED RZ, [R3+URZ], R4 ;  /* 0x0000000403ffa9a7 */ /* 0x0003e200080004ff */
[----:B------:R-:W-:Y:S01]  /*2e80*/  UIADD3 UR6, UPT, UPT, UR6, 0x1, URZ ;  /* 0x0000000106067890 */ /* 0x000fe2000fffe0ff */
[----:B------:R-:W-:-:S03]  /*2e90*/  VIADD R8, R8, 0x1 ;  /* 0x0000000108087836 */ /* 0x000fc60000000000 */
[----:B------:R-:W-:Y:S02]  /*2ea0*/  UISETP.NE.AND UP0, UPT, UR6, 0x2, UPT ;  /* 0x000000020600788c */ /* 0x000fe4000bf05270 */
[----:B------:R-:W-:Y:S01]  /*2eb0*/  ISETP.NE.AND P0, PT, R8, 0x2, PT ;  /* 0x000000020800780c */ /* 0x000fe20003f05270 */
[----:B------:R-:W-:Y:S06]  /*2ec0*/  UGETNEXTWORKID.BROADCAST [UR4], [UR5] ;  /* 0x00000000040073ca */ /* 0x000fec0008000100 */
[----:B------:R-:W-:Y:S02]  /*2ed0*/  USEL UR4, URZ, 0x1, UP0 ;  /* 0x00000001ff047887 */ /* 0x000fe40008000000 */
[----:B------:R-:W-:-:S04]  /*2ee0*/  USEL UR6, UR6, URZ, UP0 ;  /* 0x000000ff06067287 */ /* 0x000fc80008000000 */
[----:B------:R-:W-:Y:S02]  /*2ef0*/  LOP3.LUT R12, R12, UR4, RZ, 0x3c, !PT ;  /* 0x000000040c0c7c12 */ /* 0x000fe4000f8e3cff */
[----:B-1----:R-:W-:-:S04]  /*2f00*/  SHF.L.U32 R4, R10, 0x1f, RZ ;  /* 0x0000001f0a047819 */ /* 0x002fc800000006ff */
[----:B------:R-:W1:Y:S02]  /*2f10*/  SYNCS.PHASECHK.TRANS64.TRYWAIT P1, [R0+URZ+0x90], R4 ;  /* 0x00009004000075a7 */ /* 0x000e6400080211ff */
[----:B-1----:R-:W-:Y:S05]  /*2f20*/  @!P1 BRA `(.L_x_47) ;  /* 0x0000008800b89947 */ /* 0x002fea0003800000 */
.L_x_184:
[C---:B-1----:R-:W-:Y:S01]  /*2f30*/  LEA R4, R11.reuse, UR37, 0x4 ;  /* 0x000000250b047c11 */ /* 0x042fe2000f8e20ff */
[----:B------:R-:W-:Y:S01]  /*2f40*/  VIADD R0, R0, 0xa0 ;  /* 0x000000a000007836 */ /* 0x000fe20000000000 */
[----:B------:R-:W-:Y:S01]  /*2f50*/  SEL R8, R8, RZ, P0 ;  /* 0x000000ff08087207 */ /* 0x000fe20000000000 */
[----:B------:R-:W-:-:S03]  /*2f60*/  VIADD R11, R11, 0x1 ;  /* 0x000000010b0b7836 */ /* 0x000fc60000000000 */
[----:B------:R-:W1:Y:S01]  /*2f70*/  LDS.128 R4, [R4+0x120] ;  /* 0x0001200004047984 */ /* 0x000e620000000c00 */
[----:B------:R-:W-:Y:S02]  /*2f80*/  PRMT R0, RZ, 0x654, R0 ;  /* 0x00000654ff007816 */ /* 0x000fe40000000000 */
[C---:B------:R-:W-:Y:S01]  /*2f90*/  ISETP.NE.AND P1, PT, R11.reuse, 0x2, PT ;  /* 0x000000020b00780c */ /* 0x040fe20003f25270 */
[----:B------:R-:W-:Y:S01]  /*2fa0*/  @!PT LDS RZ, [RZ] ;  /* 0x00000000fffff984 */ /* 0x000fe20000000800 */
[----:B------:R-:W-:Y:S01]  /*2fb0*/  @!PT LDS RZ, [RZ] ;  /* 0x00000000fffff984 */ /* 0x000fe20000000800 */
[----:B------:R-:W-:Y:S01]  /*2fc0*/  @!PT LDS RZ, [RZ] ;  /* 0x00000000fffff984 */ /* 0x000fe20000000800 */
[----:B------:R-:W-:Y:S01]  /*2fd0*/  @!PT LDS RZ, [RZ] ;  /* 0x00000000fffff984 */ /* 0x000fe20000000800 */
[----:B------:R2:W-:Y:S06]  /*2fe0*/  MEMBAR.ALL.CTA ;  /* 0x0000000000007992 */ /* 0x0005ec0000008000 */
[----:B--2---:R-:W2:Y:S01]  /*2ff0*/  FENCE.VIEW.ASYNC.S ;  /* 0x00000000000073c6 */ /* 0x004ea20000000000 */
[----:B------:R-:W-:Y:S01]  /*3000*/  SEL R11, R11, RZ, P1 ;  /* 0x000000ff0b0b7207 */ /* 0x000fe20000800000 */
[----:B--2---:R2:W-:Y:S01]  /*3010*/  SYNCS.ARRIVE.TRANS64.RED.A1T0 RZ, [R0+URZ], RZ ;  /* 0x000000ff00ff79a7 */ /* 0x0045e200081004ff */
[----:B-1----:R-:W-:-:S02]  /*3020*/  LOP3.LUT P3, RZ, R6, 0x1, RZ, 0xc0, !PT ;  /* 0x0000000106ff7812 */ /* 0x002fc4000786c0ff */
[----:B------:R-:W-:-:S04]  /*3030*/  SEL R4, RZ, 0x1, P1 ;  /* 0x00000001ff047807 */ /* 0x000fc80000800000 */
[----:B------:R-:W-:Y:S02]  /*3040*/  LOP3.LUT R10, R10, R4, RZ, 0x3c, !PT ;  /* 0x000000040a0a7212 */ /* 0x000fe400078e3cff */
[----:B--2---:R-:W-:-:S04]  /*3050*/  SEL R0, RZ, 0x1, P0 ;  /* 0x00000001ff007807 */ /* 0x004fc80000000000 */
[----:B------:R-:W-:Y:S01]  /*3060*/  LOP3.LUT R9, R9, R0, RZ, 0x3c, !PT ;  /* 0x0000000009097212 */ /* 0x000fe200078e3cff */
[----:B------:R-:W-:Y:S06]  /*3070*/  @P3 BRA `(.L_x_48) ;  /* 0xfffffffc002c3947 */ /* 0x000fec000383ffff */
[----:B------:R-:W-:Y:S01]  /*3080*/  ULEA UR5, UR6, UR37, 0x3 ;  /* 0x0000002506057291 */ /* 0x000fe2000f8e18ff */
[----:B------:R-:W-:-:S08]  /*3090*/  SHF.L.U32 R2, R12, 0x1f, RZ ;  /* 0x0000001f0c027819 */ /* 0x000fd000000006ff */
[----:B------:R-:W1:Y:S02]  /*30a0*/  SYNCS.PHASECHK.TRANS64 P0, [UR5+0xa0], R2 ;  /* 0x0000a002ff0075a7 */ /* 0x000e640008001005 */
[----:B-1----:R-:W-:Y:S05]  /*30b0*/  @P0 BRA `(.L_x_49) ;  /* 0x0000000000080947 */ /* 0x002fea0003800000 */
[----:B------:R-:W1:Y:S02]  /*30c0*/  SYNCS.PHASECHK.TRANS64.TRYWAIT P0, [UR5+0xa0], R2 ;  /* 0x0000a002ff0075a7 */ /* 0x000e640008001105 */
[----:B-1----:R-:W-:Y:S05]  /*30d0*/  @!P0 BRA `(.L_x_50) ;  /* 0x0000008800608947 */ /* 0x002fea0003800000 */
.L_x_49:
[----:B------:R-:W-:-:S04]  /*30e0*/  UIADD3 UR4, UPT, UPT, UR6, 0x1, URZ ;  /* 0x0000000106047890 */ /* 0x000fc8000fffe0ff */
[----:B------:R-:W-:-:S04]  /*30f0*/  UISETP.NE.AND UP0, UPT, UR4, 0x2, UPT ;  /* 0x000000020400788c */ /* 0x000fc8000bf05270 */
[----:B------:R-:W-:Y:S02]  /*3100*/  USEL UR7, URZ, 0x1, UP0 ;  /* 0x00000001ff077887 */ /* 0x000fe40008000000 */
[----:B------:R-:W-:-:S04]  /*3110*/  USEL UR4, UR4, URZ, UP0 ;  /* 0x000000ff04047287 */ /* 0x000fc80008000000 */
[----:B------:R-:W-:Y:S01]  /*3120*/  ULEA UR4, UR4, UR37, 0x3 ;  /* 0x0000002504047291 */ /* 0x000fe2000f8e18ff */
[----:B-1----:R-:W-:-:S04]  /*3130*/  LOP3.LUT R2, R12, UR7, RZ, 0x3c, !PT ;  /* 0x000000070c027c12 */ /* 0x002fc8000f8e3cff */
[----:B------:R-:W-:-:S04]  /*3140*/  SHF.L.U32 R0, R2, 0x1f, RZ ;  /* 0x0000001f02007819 */ /* 0x000fc800000006ff */
[----:B------:R-:W1:Y:S02]  /*3150*/  SYNCS.PHASECHK.TRANS64 P0, [UR4+0xa0], R0 ;  /* 0x0000a000ff0075a7 */ /* 0x000e640008001004 */
[----:B-1----:R-:W-:Y:S05]  /*3160*/  @P0 EXIT ;  /* 0x000000000000094d */ /* 0x002fea0003800000 */
[----:B------:R-:W-:Y:S02]  /*3170*/  SHF.L.U32 R2, R2, 0x1f, RZ ;  /* 0x0000001f02027819 */ /* 0x000fe400000006ff */
[----:B------:R-:W-:-:S07]  /*3180*/  MOV R0, UR4 ;  /* 0x0000000400007c02 */ /* 0x000fce0008000f00 */
.L_x_51:
[----:B-1----:R1:W2:Y:S02]  /*3190*/  SYNCS.PHASECHK.TRANS64.TRYWAIT P0, [R0+URZ+0xa0], R2 ;  /* 0x0000a002000075a7 */ /* 0x0022a400080011ff */
[----:B--2---:R-:W-:Y:S05]  /*31a0*/  @!P0 NANOSLEEP.SYNCS 0x989680 ;  /* 0x009896800000895d */ /* 0x004fea0003900000 */
[----:B------:R-:W2:Y:S02]  /*31b0*/  @!P0 SYNCS.PHASECHK.TRANS64 P0, [R0+URZ+0xa0], R2 ;  /* 0x0000a002000085a7 */ /* 0x000ea400080010ff */
[----:B--2---:R-:W-:Y:S05]  /*31c0*/  @P0 EXIT ;  /* 0x000000000000094d */ /* 0x004fea0003800000 */
[----:B------:R-:W-:Y:S05]  /*31d0*/  BRA `(.L_x_51) ;  /* 0xfffffffc00ec7947 */ /* 0x000fea000383ffff */
.L_x_44:
[----:B------:R-:W-:-:S09]  /*31e0*/  UISETP.NE.AND UP1, UPT, UR8, URZ, UPT ;  /* 0x000000ff0800728c */ /* 0x000fd2000bf25270 */
[----:B------:R-:W-:Y:S05]  /*31f0*/  BRA.U UP1, `(.L_x_52) ;  /* 0x0000000d01cc7547 */ /* 0x000fea000b800000 */
[----:B------:R-:W-:Y:S01]  /*3200*/  UMOV UR4, 0x40 ;  /* 0x0000004000047882 */ /* 0x000fe20000000000 */
[----:B------:R-:W-:Y:S01]  /*3210*/  NOP ;  /* 0x0000000000007918 */ /* 0x000fe20000000000 */
[----:B------:R-:W-:Y:S01]  /*3220*/  ULEA UR4, UR37, UR4, 0x18 ;  /* 0x0000000425047291 */ /* 0x000fe2000f8ec0ff */
[----:B------:R-:W-:Y:S02]  /*3230*/  UMOV UR5, 0x400 ;  /* 0x0000040000057882 */ /* 0x000fe40000000000 */
[----:B------:R-:W-:-:S06]  /*3240*/  ULEA UR37, UR37, UR5, 0x18 ;  /* 0x0000000525257291 */ /* 0x000fcc000f8ec0ff */
[----:B------:R-:W1:Y:S02]  /*3250*/  LDS.U8 R0, [UR4+0x1c] ;  /* 0x00001c04ff007984 */ /* 0x000e640008000000 */
[----:B-1----:R-:W-:-:S13]  /*3260*/  ISETP.NE.AND P0, PT, R0, RZ, PT ;  /* 0x000000ff0000720c */ /* 0x002fda0003f05270 */
[----:B------:R-:W-:Y:S05]  /*3270*/  @P0 BRA `(.L_x_53) ;  /* 0x0000000000580947 */ /* 0x000fea0003800000 */
[----:B------:R-:W-:-:S13]  /*3280*/  ELECT P0, URZ, PT ;  /* 0x0000000000ff782f */ /* 0x000fda0003800000 */
[----:B------:R-:W-:Y:S05]  /*3290*/  @!P0 BRA `(.L_x_54) ;  /* 0x0000000000608947 */ /* 0x000fea0003800000 */
[----:B------:R-:W-:Y:S01]  /*32a0*/  UMOV UR5, 0x10 ;  /* 0x0000001000057882 */ /* 0x000fe20000000000 */
[----:B------:R-:W-:Y:S01]  /*32b0*/  HFMA2 R0, -RZ, RZ, 0, 5.9604644775390625e-08 ;  /* 0x00000001ff007431 */ /* 0x000fe200000001ff */
[----:B------:R-:W-:-:S03]  /*32c0*/  MOV R2, 0xffff ;  /* 0x0000ffff00027802 */ /* 0x000fc60000000f00 */
[----:B------:R-:W-:Y:S04]  /*32d0*/  DEPBAR.LE SB1, 0x36 ;  /* 0x00009d800000791a */ /* 0x000fe80000000000 */
[----:B------:R-:W1:Y:S02]  /*32e0*/  UTCATOMSWS.FIND_AND_SET.ALIGN UP0, UR5, UR5 ;  /* 0x00000005000575e3 */ /* 0x000e640008000800 */
[----:B-1----:R-:W-:Y:S01]  /*32f0*/  MOV R3, UR5 ;  /* 0x0000000500037c02 */ /* 0x002fe20008000f00 */
[----:B------:R-:W-:Y:S06]  /*3300*/  BRA.U UP0, `(.L_x_55) ;  /* 0x0000000100187547 */ /* 0x000fec000b800000 */
.L_x_56:
[----:B------:R-:W-:Y:S05]  /*3310*/  NANOSLEEP 0x64 ;  /* 0x000000640000795d */ /* 0x000fea0003800000 */
[----:B------:R-:W-:-:S05]  /*3320*/  UMOV UR5, 0x10 ;  /* 0x0000001000057882 */ /* 0x000fca0000000000 */
[----:B------:R-:W-:Y:S04]  /*3330*/  DEPBAR.LE SB1, 0x36 ;  /* 0x00009d800000791a */ /* 0x000fe80000000000 */
[----:B------:R-:W1:Y:S02]  /*3340*/  UTCATOMSWS.FIND_AND_SET.ALIGN UP0, UR5, UR5 ;  /* 0x00000005000575e3 */ /* 0x000e640008000800 */
[----:B-1----:R-:W-:Y:S01]  /*3350*/  MOV R3, UR5 ;  /* 0x0000000500037c02 */ /* 0x002fe20008000f00 */
[----:B------:R-:W-:Y:S05]  /*3360*/  BRA.U !UP0, `(.L_x_56) ;  /* 0xfffffffd08e87547 */ /* 0x000fea000b83ffff */
.L_x_55:
[-C--:B------:R-:W-:Y:S02]  /*3370*/  SHF.L.U32 R2, R2, R3.reuse, RZ ;  /* 0x0000000302027219 */ /* 0x080fe400000006ff */
[----:B------:R-:W-:Y:S01]  /*3380*/  SHF.L.U32 R0, R0, R3, RZ ;  /* 0x0000000300007219 */ /* 0x000fe200000006ff */
[----:B------:R-:W-:Y:S02]  /*3390*/  IMAD.SHL.U32 R3, R3, 0x20, RZ ;  /* 0x0000002003037824 */ /* 0x000fe400078e00ff */
[----:B------:R1:W-:Y:S04]  /*33a0*/  ATOMS.OR RZ, [UR4+0x14], R2 ;  /* 0x00001402ffff798c */ /* 0x0003e8000b000004 */
[----:B------:R1:W-:Y:S04]  /*33b0*/  ATOMS.OR RZ, [UR4+0x18], R0 ;  /* 0x00001800ffff798c */ /* 0x0003e8000b000004 */
[----:B------:R1:W-:Y:S01]  /*33c0*/  STS [UR37+0x140], R3 ;  /* 0x00014003ff007988 */ /* 0x0003e20008000825 */
[----:B------:R-:W-:Y:S05]  /*33d0*/  BRA `(.L_x_54) ;  /* 0x0000000000107947 */ /* 0x000fea0003800000 */
.L_x_53:
[----:B------:R-:W-:Y:S02]  /*33e0*/  MOV R0, 0xffffffff ;  /* 0xffffffff00007802 */ /* 0x000fe40000000f00 */
[----:B------:R-:W-:-:S03]  /*33f0*/  MOV R2, 0x3420 ;  /* 0x0000342000027802 */ /* 0x000fc60000000f00 */
[----:B------:R1:W-:Y:S04]  /*3400*/  STS [UR37+0x140], R0 ;  /* 0x00014000ff007988 */ /* 0x0003e80008000825 */
[----:B-1-3-5:R-:W-:Y:S05]  /*3410*/  CALL.REL.NOINC `($__internal_1_$__cuda_sm10x_tcgen05_guardrail_trap_phase_invalid_during_alloc) ;  /* 0x0000009000587944 */ /* 0x02afea0003c00000 */
.L_x_54:
[----:B------:R-:W-:Y:S05]  /*3420*/  WARPSYNC.ALL ;  /* 0x0000000000007948 */ /* 0x000fea0003800000 */
[----:B------:R-:W2:Y:S01]  /*3430*/  S2UR UR5, SR_CgaCtaId ;  /* 0x00000000000579c3 */ /* 0x000ea20000008800 */
[----:B------:R-:W-:Y:S01]  /*3440*/  UMOV UR4, 0x400 ;  /* 0x0000040000047882 */ /* 0x000fe20000000000 */
[----:B------:R-:W-:-:S06]  /*3450*/  NOP ;  /* 0x0000000000007918 */ /* 0x000fcc0000000000 */
[----:B------:R-:W-:Y:S06]  /*3460*/  BAR.ARV 0x6, 0xa0 ;  /* 0x0182800000007b1d */ /* 0x000fec0000002000 */
[----:B------:R-:W4:Y:S01]  /*3470*/  LDCU UR7, c[0x0][0x38c] ;  /* 0x00007180ff0777ac */ /* 0x000f220008000800 */
[----:B------:R-:W-:Y:S01]  /*3480*/  IMAD.MOV.U32 R11, RZ, RZ, 0x1 ;  /* 0x00000001ff0b7424 */ /* 0x000fe200078e00ff */
[----:B------:R-:W-:Y:S01]  /*3490*/  CS2R R8, SRZ ;  /* 0x0000000000087805 */ /* 0x000fe2000001ff00 */
[----:B------:R-:W-:Y:S01]  /*34a0*/  IMAD.MOV.U32 R10, RZ, RZ, RZ ;  /* 0x000000ffff0a7224 */ /* 0x000fe200078e00ff */
[----:B------:R-:W3:Y:S01]  /*34b0*/  LDCU UR6, c[0x0][0x38c] ;  /* 0x00007180ff0677ac */ /* 0x000ee20008000800 */
[----:B------:R-:W-:Y:S01]  /*34c0*/  UMOV UR15, URZ ;  /* 0x000000ff000f7c82 */ /* 0x000fe20008000000 */
[----:B------:R-:W-:Y:S01]  /*34d0*/  UMOV UR14, URZ ;  /* 0x000000ff000e7c82 */ /* 0x000fe20008000000 */
[----:B--2---:R-:W-:Y:S01]  /*34e0*/  ULEA UR5, UR5, UR4, 0x18 ;  /* 0x0000000405057291 */ /* 0x004fe2000f8ec0ff */
[----:B------:R-:W-:Y:S01]  /*34f0*/  UMOV UR24, 0x0 ;  /* 0x0000000000187882 */ /* 0x000fe20000000000 */
[----:B------:R-:W-:-:S02]  /*3500*/  UMOV UR25, 0x4410910 ;  /* 0x0441091000197882 */ /* 0x000fc40000000000 */
[----:B------:R-:W-:Y:S02]  /*3510*/  UIADD3 UR10, UPT, UPT, UR5, 0x8800, URZ ;  /* 0x00008800050a7890 */ /* 0x000fe4000fffe0ff */
[----:B------:R-:W-:Y:S02]  /*3520*/  UIADD3 UR11, UPT, UPT, UR5, 0x10800, URZ ;  /* 0x00010800050b7890 */ /* 0x000fe4000fffe0ff */
[----:B----4-:R-:W-:Y:S01]  /*3530*/  UIADD3 UR7, UPT, UPT, UR7, 0x1f, URZ ;  /* 0x0000001f07077890 */ /* 0x010fe2000fffe0ff */
[----:B-1----:R-:W1:Y:S01]  /*3540*/  LDS R0, [UR5+0x140] ;  /* 0x00014005ff007984 */ /* 0x002e620008000800 */
[----:B------:R-:W-:Y:S02]  /*3550*/  USHF.R.U32.HI UR10, URZ, 0x4, UR10 ;  /* 0x00000004ff0a7899 */ /* 0x000fe4000801160a */
[----:B------:R-:W-:Y:S02]  /*3560*/  USHF.R.S32.HI UR4, URZ, 0x1f, UR7 ;  /* 0x0000001fff047899 */ /* 0x000fe40008011407 */
[----:B------:R-:W-:-:S02]  /*3570*/  USHF.R.U32.HI UR11, URZ, 0x4, UR11 ;  /* 0x00000004ff0b7899 */ /* 0x000fc4000801160b */
[----:B------:R-:W-:Y:S02]  /*3580*/  ULEA.HI UR4, UR4, UR7, URZ, 0x5 ;  /* 0x0000000704047291 */ /* 0x000fe4000f8f28ff */
[----:B------:R-:W-:Y:S02]  /*3590*/  ULOP3.LUT UR10, UR10, 0x3fff, URZ, 0xc0, !UPT ;  /* 0x00003fff0a0a7892 */ /* 0x000fe4000f8ec0ff */
[----:B------:R-:W-:Y:S02]  /*35a0*/  USHF.R.S32.HI UR4, URZ, 0x5, UR4 ;  /* 0x00000005ff047899 */ /* 0x000fe40008011404 */
[----:B------:R-:W-:Y:S02]  /*35b0*/  ULOP3.LUT UR11, UR11, 0x3fff, URZ, 0xc0, !UPT ;  /* 0x00003fff0b0b7892 */ /* 0x000fe4000f8ec0ff */
[----:B------:R-:W-:Y:S01]  /*35c0*/  UISETP.LT.AND UP0, UPT, UR4, 0x1, UPT ;  /* 0x000000010400788c */ /* 0x000fe2000bf01270 */
[----:B------:R-:W-:Y:S01]  /*35d0*/  UMOV UR22, 0x0 ;  /* 0x0000000000167882 */ /* 0x000fe20000000000 */
[----:B------:R-:W-:-:S02]  /*35e0*/  UMOV UR23, 0x4410910 ;  /* 0x0441091000177882 */ /* 0x000fc40000000000 */
[----:B------:R-:W-:Y:S02]  /*35f0*/  USEL UR9, UR4, 0x1, !UP0 ;  /* 0x0000000104097887 */ /* 0x000fe4000c000000 */
[----:B------:R-:W-:Y:S02]  /*3600*/  ULOP3.LUT UR10, UR10, 0x10000, URZ, 0xfc, !UPT ;  /* 0x000100000a0a7892 */ /* 0x000fe4000f8efcff */
[----:B------:R-:W-:Y:S02]  /*3610*/  ULOP3.LUT UR11, UR11, 0x1000000, URZ, 0xfc, !UPT ;  /* 0x010000000b0b7892 */ /* 0x000fe4000f8efcff */
[----:B------:R-:W-:Y:S02]  /*3620*/  UIADD3 UR9, UPT, UPT, -UR9, URZ, URZ ;  /* 0x000000ff09097290 */ /* 0x000fe4000fffe1ff */
[----:B---3--:R-:W-:Y:S01]  /*3630*/  UISETP.GE.AND UP3, UPT, UR6, 0x1, UPT ;  /* 0x000000010600788c */ /* 0x008fe2000bf66270 */
[----:B------:R-:W-:Y:S01]  /*3640*/  UMOV UR20, 0x0 ;  /* 0x0000000000147882 */ /* 0x000fe20000000000 */
[----:B------:R-:W-:Y:S01]  /*3650*/  UMOV UR21, 0x4410910 ;  /* 0x0441091000157882 */ /* 0x000fe20000000000 */
[----:B------:R-:W-:Y:S01]  /*3660*/  UMOV UR18, 0x0 ;  /* 0x0000000000127882 */ /* 0x000fe20000000000 */
[----:B------:R-:W-:Y:S01]  /*3670*/  UMOV UR19, 0x4410910 ;  /* 0x0441091000137882 */ /* 0x000fe20000000000 */
[----:B-1----:R-:W-:-:S15]  /*3680*/  R2UR UR16, R0 ;  /* 0x00000000001072ca */ /* 0x002fde00000e0000 */
.L_x_63:
[----:B------:R-:W-:Y:S02]  /*3690*/  LEA R0, R10, UR5, 0x3 ;  /* 0x000000050a007c11 */ /* 0x000fe4000f8e18ff */
[----:B------:R-:W-:Y:S02]  /*36a0*/  SHF.L.U32 R2, R9, 0x1f, RZ ;  /* 0x0000001f09027819 */ /* 0x000fe400000006ff */
[----:B------:R-:W-:Y:S01]  /*36b0*/  PLOP3.LUT P0, PT, PT, PT, UP3, 0x80, 0x8 ;  /* 0x000000000008781c */ /* 0x000fe20003f0f038 */
[----:B------:R-:W-:Y:S01]  /*36c0*/  VIADD R3, R0, 0xa0 ;  /* 0x000000a000037836 */ /* 0x000fe20000000000 */
[----:B-1----:R-:W1:Y:S02]  /*36d0*/  SYNCS.PHASECHK.TRANS64.TRYWAIT P1, [R0+URZ+0x90], R2 ;  /* 0x00009002000075a7 */ /* 0x002e6400080211ff */
[----:B-1-3--:R-:W-:Y:S09]  /*36e0*/  @!P1 BRA `(.L_x_57) ;  /* 0x0000008000f49947 */ /* 0x00aff20003800000 */
.L_x_186:
[----:B------:R-:W-:Y:S01]  /*36f0*/  LEA R4, R10, UR5, 0x4 ;  /* 0x000000050a047c11 */ /* 0x000fe2000f8e20ff */
[----:B------:R-:W-:Y:S01]  /*3700*/  @UP3 ULEA UR6, UR14, UR5, 0x3 ;  /* 0x000000050e063291 */ /* 0x000fe2000f8e18ff */
[----:B------:R-:W-:Y:S01]  /*3710*/  PLOP3.LUT P2, PT, PT, PT, PT, 0x80, 0x8 ;  /* 0x000000000008781c */ /* 0x000fe20003f4f070 */
[----:B------:R-:W-:Y:S01]  /*3720*/  ULEA UR7, UR15, UR5, 0x3 ;  /* 0x000000050f077291 */ /* 0x000fe2000f8e18ff */
[----:B------:R-:W-:Y:S02]  /*3730*/  PRMT R3, RZ, 0x654, R3 ;  /* 0x00000654ff037816 */ /* 0x000fe40000000003 */
[----:B------:R-:W2:Y:S01]  /*3740*/  LDS.128 R4, [R4+0x120] ;  /* 0x0001200004047984 */ /* 0x000ea20000000c00 */
[----:B-1----:R-:W-:Y:S02]  /*3750*/  @P0 SHF.L.U32 R2, R8, 0x1f, RZ ;  /* 0x0000001f08020819 */ /* 0x002fe400000006ff */
[----:B------:R-:W-:Y:S01]  /*3760*/  SHF.L.U32 R0, R11, 0x1f, RZ ;  /* 0x0000001f0b007819 */ /* 0x000fe200000006ff */
[----:B------:R-:W-:Y:S01]  /*3770*/  @!PT LDS RZ, [RZ] ;  /* 0x00000000fffff984 */ /* 0x000fe20000000800 */
[----:B------:R-:W-:Y:S01]  /*3780*/  @!PT LDS RZ, [RZ] ;  /* 0x00000000fffff984 */ /* 0x000fe20000000800 */
[----:B------:R-:W-:Y:S01]  /*3790*/  @!PT LDS RZ, [RZ] ;  /* 0x00000000fffff984 */ /* 0x000fe20000000800 */
[----:B------:R-:W-:Y:S01]  /*37a0*/  @!PT LDS RZ, [RZ] ;  /* 0x00000000fffff984 */ /* 0x000fe20000000800 */
[----:B------:R1:W-:Y:S06]  /*37b0*/  MEMBAR.ALL.CTA ;  /* 0x0000000000007992 */ /* 0x0003ec0000008000 */
[----:B-1----:R-:W1:Y:S02]  /*37c0*/  FENCE.VIEW.ASYNC.S ;  /* 0x00000000000073c6 */ /* 0x002e640000000000 */
[----:B-1----:R1:W-:Y:S01]  /*37d0*/  SYNCS.ARRIVE.TRANS64.RED.A1T0 RZ, [R3+URZ], RZ ;  /* 0x000000ff03ff79a7 */ /* 0x0023e200081004ff */
[----:B------:R1:W3:Y:S01]  /*37e0*/  @P0 SYNCS.PHASECHK.TRANS64.TRYWAIT P2, [UR6], R2 ;  /* 0x00000002ff0005a7 */ /* 0x0002e20008041106 */
[----:B------:R-:W-:Y:S01]  /*37f0*/  ULEA.HI UR6, UR15, UR15, URZ, 0x1 ;  /* 0x0000000f0f067291 */ /* 0x000fe2000f8f08ff */
[----:B--2---:R-:W-:-:S03]  /*3800*/  LOP3.LUT P1, RZ, R6, 0x1, RZ, 0xc0, !PT ;  /* 0x0000000106ff7812 */ /* 0x004fc6000782c0ff */
[----:B------:R-:W-:Y:S02]  /*3810*/  USHF.L.U32 UR8, UR6, 0x7, URZ ;  /* 0x0000000706087899 */ /* 0x000fe400080006ff */
[----:B------:R-:W-:Y:S02]  /*3820*/  ULOP3.LUT UR6, UR6, 0xffe, URZ, 0xc0, !UPT ;  /* 0x00000ffe06067892 */ /* 0x000fe4000f8ec0ff */
[----:B------:R-:W-:Y:S02]  /*3830*/  ULOP3.LUT UR8, UR8, 0xffffff00, URZ, 0xc0, !UPT ;  /* 0xffffff0008087892 */ /* 0x000fe4000f8ec0ff */
[----:B------:R-:W-:Y:S02]  /*3840*/  UIADD3 UR6, UPT, UPT, -UR6, UR15, URZ ;  /* 0x0000000f06067290 */ /* 0x000fe4000fffe1ff */
[----:B------:R-:W-:Y:S01]  /*3850*/  UIADD3 UR8, UPT, UPT, UR16, UR8, URZ ;  /* 0x0000000810087290 */ /* 0x000fe2000fffe0ff */
[----:B------:R-:W2:Y:S03]  /*3860*/  SYNCS.PHASECHK.TRANS64.TRYWAIT P0, [UR7+0xd0], R0 ;  /* 0x0000d000ff0075a7 */ /* 0x000ea60008001107 */
[----:B------:R-:W-:Y:S01]  /*3870*/  ULEA UR8, UR6, UR8, 0x14 ;  /* 0x0000000806087291 */ /* 0x000fe2000f8ea0ff */
[----:B-123--:R-:W-:Y:S11]  /*3880*/  @!P0 BRA `(.L_x_58) ;  /* 0x0000008000a08947 */ /* 0x00eff60003800000 */
.L_x_188:
[----:B------:R-:W-:Y:S01]  /*3890*/  IADD3 R10, PT, PT, R10, 0x1, RZ ;  /* 0x000000010a0a7810 */ /* 0x000fe20007ffe0ff */
[----:B------:R-:W-:Y:S06]  /*38a0*/  BRA.U !UP3, `(.L_x_59) ;  /* 0x000000010bc07547 */ /* 0x000fec000b800000 */
[----:B------:R-:W-:Y:S01]  /*38b0*/  UPLOP3.LUT UP4, UPT, UPT, UPT, UPT, 0x40, 0x4 ;  /* 0x000000000004789c */ /* 0x000fe20003f8e870 */
[----:B------:R-:W-:Y:S01]  /*38c0*/  UMOV UR13, UR9 ;  /* 0x00000009000d7c82 */ /* 0x000fe20008000000 */
[----:B------:R-:W-:Y:S01]  /*38d0*/  UMOV UR12, UR4 ;  /* 0x00000004000c7c82 */ /* 0x000fe20008000000 */
[----:B------:R-:W-:-:S08]  /*38e0*/  UMOV UR17, UR14 ;  /* 0x0000000e00117c82 */ /* 0x000fd00008000000 */
.L_x_62:
[----:B------:R-:W-:Y:S02]  /*38f0*/  UIADD3 UR13, UPT, UPT, UR13, 0x1, URZ ;  /* 0x000000010d0d7890 */ /* 0x000fe4000fffe0ff */
[----:B--2---:R-:W-:Y:S02]  /*3900*/  ULEA UR6, UR17, UR5, 0x3 ;  /* 0x0000000511067291 */ /* 0x004fe4000f8e18ff */
[----:B------:R-:W-:Y:S01]  /*3910*/  UISETP.NE.AND UP0, UPT, UR13, URZ, UPT ;  /* 0x000000ff0d00728c */ /* 0x000fe2000bf05270 */
[----:B---3--:R-:W-:Y:S10]  /*3920*/  @P2 BRA `(.L_x_60) ;  /* 0x00000000000c2947 */ /* 0x008ff40003800000 */
[----:B-1----:R-:W-:Y:S04]  /*3930*/  SHF.L.U32 R2, R8, 0x1f, RZ ;  /* 0x0000001f08027819 */ /* 0x002fe800000006ff */
[----:B------:R-:W1:Y:S02]  /*3940*/  SYNCS.PHASECHK.TRANS64.TRYWAIT P0, [UR6], R2 ;  /* 0x00000002ff0075a7 */ /* 0x000e640008001106 */
[----:B-1----:R-:W-:Y:S05]  /*3950*/  @!P0 BRA `(.L_x_61) ;  /* 0x0000008000848947 */ /* 0x002fea0003800000 */
.L_x_60:
[----:B------:R-:W-:Y:S01]  /*3960*/  UISETP.NE.AND UP1, UPT, UR12, 0x1, UPT ;  /* 0x000000010c00788c */ /* 0x000fe2000bf25270 */
[----:B------:R-:W-:Y:S01]  /*3970*/  PLOP3.LUT P2, PT, PT, PT, PT, 0x80, 0x8 ;  /* 0x000000000008781c */ /* 0x000fe20003f4f070 */
[----:B------:R-:W-:Y:S02]  /*3980*/  UIADD3 UR14, UPT, UPT, UR17, 0x1, URZ ;  /* 0x00000001110e7890 */ /* 0x000fe4000fffe0ff */
[----:B------:R-:W-:Y:S02]  /*3990*/  ULEA UR28, UR17, UR11, 0xb ;  /* 0x0000000b111c7291 */ /* 0x000fe4000f8e58ff */
[----:B------:R-:W-:Y:S01]  /*39a0*/  UISETP.NE.AND UP2, UPT, UR14, 0x4, UPT ;  /* 0x000000040e00788c */ /* 0x000fe2000bf45270 */
[----:B------:R-:W-:Y:S01]  /*39b0*/  PLOP3.LUT P0, PT, PT, PT, UP1, 0x80, 0x8 ;  /* 0x000000000008781c */ /* 0x000fe20003f0f018 */
[----:B------:R-:W-:Y:S02]  /*39c0*/  UIADD3 UR40, UPT, UPT, UR28, 0x40, URZ ;  /* 0x000000401c287890 */ /* 0x000fe4000fffe0ff */
[----:B------:R-:W-:Y:S02]  /*39d0*/  USEL UR27, URZ, 0x1, UP2 ;  /* 0x00000001ff1b7887 */ /* 0x000fe40009000000 */
[----:B------:R-:W-:Y:S02]  /*39e0*/  USEL UR14, UR14, URZ, UP2 ;  /* 0x000000ff0e0e7287 */ /* 0x000fe40009000000 */
[----:B------:R-:W-:Y:S02]  /*39f0*/  UIADD3 UR36, UPT, UPT, UR28, 0x80, URZ ;  /* 0x000000801c247890 */ /* 0x000fe4000fffe0ff */
[----:B------:R-:W-:Y:S01]  /*3a00*/  @UP1 ULEA UR26, UR14, UR5, 0x3 ;  /* 0x000000050e1a1291 */ /* 0x000fe2000f8e18ff */
[----:B------:R-:W-:Y:S01]  /*3a10*/  LOP3.LUT R8, R8, UR27, RZ, 0x3c, !PT ;  /* 0x0000001b08087c12 */ /* 0x000fe2000f8e3cff */
[----:B------:R-:W-:Y:S02]  /*3a20*/  UIADD3 UR32, UPT, UPT, UR28, 0xc0, URZ ;  /* 0x000000c01c207890 */ /* 0x000fe4000fffe0ff */
[----:B------:R-:W-:Y:S01]  /*3a30*/  UIADD3 UR6, UPT, UPT, UR6, 0x20, URZ ;  /* 0x0000002006067890 */ /* 0x000fe2000fffe0ff */
[----:B-1----:R-:W-:Y:S01]  /*3a40*/  @P0 SHF.L.U32 R0, R8, 0x1f, RZ ;  /* 0x0000001f08000819 */ /* 0x002fe200000006ff */
[----:B------:R-:W-:Y:S01]  /*3a50*/  UIADD3 UR12, UPT, UPT, UR12, -0x1, URZ ;  /* 0xffffffff0c0c7890 */ /* 0x000fe2000fffe0ff */
[----:B------:R-:W-:Y:S02]  /*3a60*/  UMOV UR29, 0x20004020 ;  /* 0x20004020001d7882 */ /* 0x000fe40000000000 */
[----:B------:R2:W3:Y:S01]  /*3a70*/  @P0 SYNCS.PHASECHK.TRANS64.TRYWAIT P2, [UR26], R0 ;  /* 0x00000000ff0005a7 */ /* 0x0004e2000804111a */
[----:B------:R-:W-:Y:S01]  /*3a80*/  ULEA UR26, UR17, UR10, 0x9 ;  /* 0x0000000a111a7291 */ /* 0x000fe2000f8e48ff */
[----:B------:R-:W-:Y:S01]  /*3a90*/  UMOV UR27, 0x40004040 ;  /* 0x40004040001b7882 */ /* 0x000fe20000000000 */
[----:B------:R-:W-:Y:S02]  /*3aa0*/  UMOV UR41, 0x20004020 ;  /* 0x2000402000297882 */ /* 0x000fe40000000000 */
[----:B------:R-:W-:Y:S02]  /*3ab0*/  UIADD3 UR38, UPT, UPT, UR26, 0x2, URZ ;  /* 0x000000021a267890 */ /* 0x000fe4000fffe0ff */
[----:B------:R-:W-:Y:S02]  /*3ac0*/  UIADD3 UR34, UPT, UPT, UR26, 0x4, URZ ;  /* 0x000000041a227890 */ /* 0x000fe4000fffe0ff */
[----:B------:R-:W-:Y:S01]  /*3ad0*/  UIADD3 UR30, UPT, UPT, UR26, 0x6, URZ ;  /* 0x000000061a1e7890 */ /* 0x000fe2000fffe0ff */
[----:B------:R2:W-:Y:S01]  /*3ae0*/  UTCHMMA gdesc[UR26], gdesc[UR28], tmem[UR8], tmem[UR24], idesc[UR25], UP4 ;  /* 0x00ff181c1a0075ea */ /* 0x0005e2000a000008 */
[----:B------:R-:W-:Y:S01]  /*3af0*/  UPLOP3.LUT UP4, UPT, UPT, UPT, UPT, 0x80, 0x8 ;  /* 0x000000000008789c */ /* 0x000fe20003f8f070 */
[----:B------:R-:W-:Y:S01]  /*3b00*/  UMOV UR39, 0x40004040 ;  /* 0x4000404000277882 */ /* 0x000fe20000000000 */
[----:B------:R-:W-:Y:S01]  /*3b10*/  UMOV UR37, 0x20004020 ;  /* 0x2000402000257882 */ /* 0x000fe20000000000 */
[----:B------:R2:W-:Y:S01]  /*3b20*/  UTCHMMA gdesc[UR38], gdesc[UR40], tmem[UR8], tmem[UR22], idesc[UR23], UPT ;  /* 0x00ff1628260075ea */ /* 0x0005e2000b800008 */
[----:B------:R-:W-:Y:S01]  /*3b30*/  UMOV UR35, 0x40004040 ;  /* 0x4000404000237882 */ /* 0x000fe20000000000 */
[----:B------:R-:W-:Y:S01]  /*3b40*/  UMOV UR33, 0x20004020 ;  /* 0x2000402000217882 */ /* 0x000fe20000000000 */
[----:B------:R-:W-:Y:S01]  /*3b50*/  UMOV UR31, 0x40004040 ;  /* 0x40004040001f7882 */ /* 0x000fe20000000000 */
[----:B------:R2:W-:Y:S01]  /*3b60*/  UTCHMMA gdesc[UR34], gdesc[UR36], tmem[UR8], tmem[UR20], idesc[UR21], UPT ;  /* 0x00ff1424220075ea */ /* 0x0005e2000b800008 */
[----:B------:R2:W-:Y:S01]  /*3b70*/  UTCHMMA gdesc[UR30], gdesc[UR32], tmem[UR8], tmem[UR18], idesc[UR19], UPT ;  /* 0x00ff12201e0075ea */ /* 0x0005e2000b800008 */
[----:B------:R2:W-:Y:S01]  /*3b80*/  UTCBAR [UR6], URZ ;  /* 0x000000ff060073e9 */ /* 0x0005e200080000ff */
[----:B------:R-:W-:Y:S01]  /*3b90*/  UMOV UR17, UR14 ;  /* 0x0000000e00117c82 */ /* 0x000fe20008000000 */
[----:B------:R-:W-:Y:S05]  /*3ba0*/  BRA.U UP0, `(.L_x_62) ;  /* 0xfffffffd00507547 */ /* 0x000fea000b83ffff */
.L_x_59:
[----:B------:R-:W-:Y:S01]  /*3bb0*/  UIADD3 UR15, UPT, UPT, UR15, 0x1, URZ ;  /* 0x000000010f0f7890 */ /* 0x000fe2000fffe0ff */
[C---:B------:R-:W-:Y:S01]  /*3bc0*/  ISETP.NE.AND P0, PT, R10.reuse, 0x2, PT ;  /* 0x000000020a00780c */ /* 0x040fe20003f05270 */
[----:B------:R-:W-:Y:S02]  /*3bd0*/  UIADD3 UR7, UPT, UPT, UR7, 0xb0, URZ ;  /* 0x000000b007077890 */ /* 0x000fe4000fffe0ff */
[----:B------:R-:W-:Y:S01]  /*3be0*/  UISETP.NE.AND UP0, UPT, UR15, 0x4, UPT ;  /* 0x000000040f00788c */ /* 0x000fe2000bf05270 */
[----:B-12---:R-:W-:Y:S02]  /*3bf0*/  SEL R0, RZ, 0x1, P0 ;  /* 0x00000001ff007807 */ /* 0x006fe40000000000 */
[----:B------:R-:W-:Y:S01]  /*3c00*/  SEL R10, R10, RZ, P0 ;  /* 0x000000ff0a0a7207 */ /* 0x000fe20000000000 */
[----:B------:R-:W-:Y:S01]  /*3c10*/  USEL UR6, URZ, 0x1, UP0 ;  /* 0x00000001ff067887 */ /* 0x000fe20008000000 */
[----:B------:R-:W-:Y:S01]  /*3c20*/  LOP3.LUT R9, R9, R0, RZ, 0x3c, !PT ;  /* 0x0000000009097212 */ /* 0x000fe200078e3cff */
[----:B------:R-:W-:Y:S01]  /*3c30*/  USEL UR15, UR15, URZ, UP0 ;  /* 0x000000ff0f0f7287 */ /* 0x000fe20008000000 */
[----:B------:R1:W-:Y:S03]  /*3c40*/  UTCBAR [UR7], URZ ;  /* 0x000000ff070073e9 */ /* 0x0003e600080000ff */
[----:B------:R-:W-:Y:S01]  /*3c50*/  LOP3.LUT R11, R11, UR6, RZ, 0x3c, !PT ;  /* 0x000000060b0b7c12 */ /* 0x000fe2000f8e3cff */
[----:B------:R-:W-:Y:S07]  /*3c60*/  @P1 BRA `(.L_x_63) ;  /* 0xfffffff800881947 */ /* 0x000fee000383ffff */
[----:B------:R-:W2:Y:S01]  /*3c70*/  S2UR UR4, SR_CgaCtaId ;  /* 0x00000000000479c3 */ /* 0x000ea20000008800 */
[----:B------:R-:W-:Y:S01]  /*3c80*/  ELECT P0, URZ, PT ;  /* 0x0000000000ff782f */ /* 0x000fe20003800000 */
[----:B------:R-:W-:Y:S01]  /*3c90*/  IMAD.MOV.U32 R0, RZ, RZ, 0x1 ;  /* 0x00000001ff007424 */ /* 0x000fe200078e00ff */
[----:B------:R-:W-:Y:S01]  /*3ca0*/  UIADD3 UR5, UPT, UPT, UR5, 0xd0, URZ ;  /* 0x000000d005057890 */ /* 0x000fe2000fffe0ff */
[----:B------:R-:W-:Y:S01]  /*3cb0*/  SHF.L.U32 R2, R11, 0x1f, RZ ;  /* 0x0000001f0b027819 */ /* 0x000fe200000006ff */
[----:B------:R-:W-:-:S03]  /*3cc0*/  UMOV UR6, 0x40 ;  /* 0x0000004000067882 */ /* 0x000fc60000000000 */
[----:B------:R-:W-:Y:S01]  /*3cd0*/  UVIRTCOUNT.DEALLOC.SMPOOL 0x80 ;  /* 0x000000800000784c */ /* 0x000fe20000000000 */
[----:B--2---:R-:W-:Y:S02]  /*3ce0*/  ULEA UR4, UR4, UR6, 0x18 ;  /* 0x0000000604047291 */ /* 0x004fe4000f8ec0ff */
[----:B------:R-:W-:-:S07]  /*3cf0*/  ULEA UR6, UR15, UR5, 0x3 ;  /* 0x000000050f067291 */ /* 0x000fce000f8e18ff */
[----:B------:R2:W-:Y:S02]  /*3d00*/  @P0 STS.U8 [UR4+0x1c], R0 ;  /* 0x00001c00ff000988 */ /* 0x0005e40008000004 */
[----:B------:R-:W4:Y:S02]  /*3d10*/  SYNCS.PHASECHK.TRANS64.TRYWAIT P0, [UR6], R2 ;  /* 0x00000002ff0075a7 */ /* 0x000f240008001106 */
[----:B--2-4-:R-:W-:Y:S05]  /*3d20*/  @!P0 BRA `(.L_x_64) ;  /* 0x0000007c00a88947 */ /* 0x014fea0003800000 */
.L_x_191:
[----:B-1----:R-:W-:-:S04]  /*3d30*/  UIADD3 UR7, UPT, UPT, UR15, 0x1, URZ ;  /* 0x000000010f077890 */ /* 0x002fc8000fffe0ff */
[----:B------:R-:W-:-:S04]  /*3d40*/  UISETP.NE.AND UP0, UPT, UR7, 0x4, UPT ;  /* 0x000000040700788c */ /* 0x000fc8000bf05270 */
[----:B------:R-:W-:Y:S02]  /*3d50*/  USEL UR8, URZ, 0x1, UP0 ;  /* 0x00000001ff087887 */ /* 0x000fe40008000000 */
[----:B------:R-:W-:-:S04]  /*3d60*/  USEL UR7, UR7, URZ, UP0 ;  /* 0x000000ff07077287 */ /* 0x000fc80008000000 */
[----:B------:R-:W-:Y:S01]  /*3d70*/  ULEA UR6, UR7, UR5, 0x3 ;  /* 0x0000000507067291 */ /* 0x000fe2000f8e18ff */
[----:B--2---:R-:W-:-:S04]  /*3d80*/  LOP3.LUT R2, R11, UR8, RZ, 0x3c, !PT ;  /* 0x000000080b027c12 */ /* 0x004fc8000f8e3cff */
[----:B------:R-:W-:-:S04]  /*3d90*/  SHF.L.U32 R3, R2, 0x1f, RZ ;  /* 0x0000001f02037819 */ /* 0x000fc800000006ff */
[----:B------:R-:W1:Y:S02]  /*3da0*/  SYNCS.PHASECHK.TRANS64.TRYWAIT P0, [UR6], R3 ;  /* 0x00000003ff0075a7 */ /* 0x000e640008001106 */
[----:B-1----:R-:W-:Y:S05]  /*3db0*/  @!P0 BRA `(.L_x_65) ;  /* 0x0000007c009c8947 */ /* 0x002fea0003800000 */
.L_x_193:
        /* <DEDUP_REMOVED lines=9> */
.L_x_195:
[----:B------:R-:W-:-:S04]  /*3e50*/  UIADD3 UR7, UPT, UPT, UR7, 0x1, URZ ;  /* 0x0000000107077890 */ /* 0x000fc8000fffe0ff */
[----:B------:R-:W-:-:S04]  /*3e60*/  UISETP.NE.AND UP0, UPT, UR7, 0x4, UPT ;  /* 0x000000040700788c */ /* 0x000fc8000bf05270 */
[----:B------:R-:W-:Y:S02]  /*3e70*/  USEL UR6, URZ, 0x1, UP0 ;  /* 0x00000001ff067887 */ /* 0x000fe40008000000 */
[----:B------:R-:W-:-:S04]  /*3e80*/  USEL UR7, UR7, URZ, UP0 ;  /* 0x000000ff07077287 */ /* 0x000fc80008000000 */
[----:B------:R-:W-:Y:S01]  /*3e90*/  ULEA UR7, UR7, UR5, 0x3 ;  /* 0x0000000507077291 */ /* 0x000fe2000f8e18ff */
[----:B------:R-:W-:-:S04]  /*3ea0*/  LOP3.LUT R2, R2, UR6, RZ, 0x3c, !PT ;  /* 0x0000000602027c12 */ /* 0x000fc8000f8e3cff */
[----:B------:R-:W-:-:S04]  /*3eb0*/  SHF.L.U32 R2, R2, 0x1f, RZ ;  /* 0x0000001f02027819 */ /* 0x000fc800000006ff */
[----:B------:R-:W2:Y:S02]  /*3ec0*/  SYNCS.PHASECHK.TRANS64.TRYWAIT P0, [UR7], R2 ;  /* 0x00000002ff0075a7 */ /* 0x000ea40008001107 */
[----:B--2---:R-:W-:Y:S05]  /*3ed0*/  @!P0 BRA `(.L_x_67) ;  /* 0x0000007c00848947 */ /* 0x004fea0003800000 */
.L_x_197:
[----:B------:R-:W-:Y:S01]  /*3ee0*/  NOP ;  /* 0x0000000000007918 */ /* 0x000fe20000000000 */
[----:B-1----:R-:W1:Y:S01]  /*3ef0*/  LDS R0, [UR4+0x14] ;  /* 0x00001404ff007984 */ /* 0x002e620008000800 */
[----:B------:R-:W-:Y:S01]  /*3f00*/  ULOP3.LUT UR6, UR16, 0xffff, URZ, 0xc0, !UPT ;  /* 0x0000ffff10067892 */ /* 0x000fe2000f8ec0ff */
[----:B------:R-:W-:Y:S01]  /*3f10*/  UMOV UR8, 0xffff ;  /* 0x0000ffff00087882 */ /* 0x000fe20000000000 */
[----:B------:R-:W-:Y:S02]  /*3f20*/  UMOV UR5, 0x1 ;  /* 0x0000000100057882 */ /* 0x000fe40000000000 */
[----:B------:R-:W-:-:S04]  /*3f30*/  USHF.R.U32.HI UR6, URZ, 0x5, UR6 ;  /* 0x00000005ff067899 */ /* 0x000fc80008011606 */
[----:B------:R-:W-:Y:S02]  /*3f40*/  USHF.L.U32 UR8, UR8, UR6, URZ ;  /* 0x0000000608087299 */ /* 0x000fe400080006ff */
[----:B------:R-:W-:-:S04]  /*3f50*/  USHF.L.U32 UR5, UR5, UR6, URZ ;  /* 0x0000000605057299 */ /* 0x000fc800080006ff */
[----:B-1----:R-:W-:-:S04]  /*3f60*/  LOP3.LUT R0, R0, UR8, RZ, 0xc0, !PT ;  /* 0x0000000800007c12 */ /* 0x002fc8000f8ec0ff */
[----:B------:R-:W-:-:S13]  /*3f70*/  ISETP.NE.AND P0, PT, R0, UR8, PT ;  /* 0x0000000800007c0c */ /* 0x000fda000bf05270 */
[----:B------:R-:W-:Y:S05]  /*3f80*/  @P0 BRA `(.L_x_68) ;  /* 0x0000000000580947 */ /* 0x000fea0003800000 */
[----:B------:R-:W1:Y:S02]  /*3f90*/  LDS R0, [UR4+0x18] ;  /* 0x00001804ff007984 */ /* 0x000e640008000800 */
[----:B-1----:R-:W-:-:S04]  /*3fa0*/  LOP3.LUT R0, R0, UR5, RZ, 0xc0, !PT ;  /* 0x0000000500007c12 */ /* 0x002fc8000f8ec0ff */
[----:B------:R-:W-:-:S13]  /*3fb0*/  ISETP.NE.AND P0, PT, R0, UR5, PT ;  /* 0x0000000500007c0c */ /* 0x000fda000bf05270 */
[----:B------:R-:W-:Y:S05]  /*3fc0*/  @P0 BRA `(.L_x_69) ;  /* 0x00000000003c0947 */ /* 0x000fea0003800000 */
[----:B------:R-:W1:Y:S01]  /*3fd0*/  S2R R2, SR_LANEID ;  /* 0x0000000000027919 */ /* 0x000e620000000000 */
[----:B------:R-:W-:Y:S01]  /*3fe0*/  ULOP3.LUT UR8, URZ, UR8, URZ, 0x33, !UPT ;  /* 0x00000008ff087292 */ /* 0x000fe2000f8e33ff */
[----:B------:R-:W-:Y:S02]  /*3ff0*/  VOTEU.ANY UR7, UPT, PT ;  /* 0x0000000000077886 */ /* 0x000fe400038e0100 */
[----:B------:R-:W-:-:S03]  /*4000*/  UFLO.U32 UR7, UR7 ;  /* 0x00000007000772bd */ /* 0x000fc600080e0000 */
[----:B------:R-:W-:-:S04]  /*4010*/  IMAD.U32 R0, RZ, RZ, UR8 ;  /* 0x00000008ff007e24 */ /* 0x000fc8000f8e00ff */
[----:B------:R2:W4:Y:S02]  /*4020*/  REDUX UR6, R0 ;  /* 0x00000000000673c4 */ /* 0x0005240000000000 */
[----:B------:R1:W-:Y:S02]  /*4030*/  UTCATOMSWS.AND URZ, UR8 ;  /* 0x0000000800ff79e3 */ /* 0x0003e40008000000 */
[----:B-1----:R-:W-:Y:S02]  /*4040*/  ISETP.EQ.U32.AND P0, PT, R2, UR7, PT ;  /* 0x0000000702007c0c */ /* 0x002fe4000bf02070 */
[----:B--2---:R-:W-:Y:S02]  /*4050*/  LOP3.LUT R0, RZ, UR5, RZ, 0x33, !PT ;  /* 0x00000005ff007c12 */ /* 0x004fe4000f8e33ff */
[----:B----4-:R-:W-:Y:S02]  /*4060*/  MOV R2, UR6 ;  /* 0x0000000600027c02 */ /* 0x010fe40008000f00 */
[----:B------:R-:W1:Y:S07]  /*4070*/  REDUX UR5, R0 ;  /* 0x00000000000573c4 */ /* 0x000e6e0000000000 */
[----:B------:R2:W-:Y:S01]  /*4080*/  @P0 ATOMS.AND RZ, [UR4+0x14], R2 ;  /* 0x00001402ffff098c */ /* 0x0005e2000a800004 */
[----:B-1----:R-:W-:-:S05]  /*4090*/  IMAD.U32 R0, RZ, RZ, UR5 ;  /* 0x00000005ff007e24 */ /* 0x002fca000f8e00ff */
[----:B------:R2:W-:Y:S01]  /*40a0*/  @P0 ATOMS.AND RZ, [UR4+0x18], R0 ;  /* 0x00001800ffff098c */ /* 0x0005e2000a800004 */
[----:B------:R-:W-:Y:S05]  /*40b0*/  BRA `(.L_x_70) ;  /* 0x0000000000147947 */ /* 0x000fea0003800000 */
.L_x_69:
[----:B------:R-:W-:Y:S02]  /*40c0*/  MOV R2, 0x40e0 ;  /* 0x000040e000027802 */ /* 0x000fe40000000f00 */
[----:B---3-5:R-:W-:Y:S05]  /*40d0*/  CALL.REL.NOINC `($__internal_0_$__cuda_sm10x_tcgen05_guardrail_trap_col_being_dealloced_not_returned_by_alloc) ;  /* 0x00000084001c7944 */ /* 0x028fea0003c00000 */
[----:B------:R-:W-:Y:S05]  /*40e0*/  BRA `(.L_x_70) ;  /* 0x0000000000087947 */ /* 0x000fea0003800000 */
.L_x_68:
[----:B------:R-:W-:Y:S02]  /*40f0*/  MOV R2, 0x4110 ;  /* 0x0000411000027802 */ /* 0x000fe40000000f00 */
[----:B---3-5:R-:W-:Y:S05]  /*4100*/  CALL.REL.NOINC `($__internal_2_$__cuda_sm10x_tcgen05_guardrail_trap_unallocated_columns_being_dealloced) ;  /* 0x0000008400287944 */ /* 0x028fea0003c00000 */
.L_x_70:
[----:B------:R-:W-:Y:S01]  /*4110*/  NOP ;  /* 0x0000000000007918 */ /* 0x000fe20000000000 */
[----:B------:R-:W-:Y:S05]  /*4120*/  EXIT ;  /* 0x000000000000794d */ /* 0x000fea0003800000 */
.L_x_52:
[----:B------:R-:W-:-:S09]  /*4130*/  UISETP.NE.OR UP2, UPT, UR8, 0x3, !UP2 ;  /* 0x000000030800788c */ /* 0x000fd2000d745670 */
[----:B------:R-:W-:Y:S05]  /*4140*/  BRA.U UP2, `(.L_x_71) ;  /* 0x0000001502807547 */ /* 0x000fea000b800000 */
[----:B------:R-:W1:Y:S01]  /*4150*/  LDC R0, c[0x0][0xb30] ;  /* 0x0002cc00ff007b82 */ /* 0x000e620000000800 */
[----:B------:R-:W2:Y:S01]  /*4160*/  LDCU.64 UR8, c[0x0][0x888] ;  /* 0x00011100ff0877ac */ /* 0x000ea20008000a00 */
[----:B------:R-:W-:Y:S01]  /*4170*/  CS2R R28, SRZ ;  /* 0x00000000001c7805 */ /* 0x000fe2000001ff00 */
[----:B------:R-:W-:Y:S01]  /*4180*/  IMAD.MOV.U32 R25, RZ, RZ, 0x2000 ;  /* 0x00002000ff197424 */ /* 0x000fe200078e00ff */
[----:B------:R-:W4:Y:S04]  /*4190*/  LDCU.64 UR4, c[0x0][0x890] ;  /* 0x00011200ff0477ac */ /* 0x000f280008000a00 */
[----:B------:R-:W3:Y:S01]  /*41a0*/  LDC R24, c[0x0][0x370] ;  /* 0x0000dc00ff187b82 */ /* 0x000ee20000000800 */
[----:B------:R-:W-:Y:S01]  /*41b0*/  UMOV UR7, 0x400 ;  /* 0x0000040000077882 */ /* 0x000fe20000000000 */
[----:B------:R-:W-:-:S02]  /*41c0*/  UPLOP3.LUT UP1, UPT, UPT, UPT, UPT, 0x40, 0x4 ;  /* 0x000000000004789c */ /* 0x000fc40003f2e870 */
[----:B------:R-:W-:-:S04]  /*41d0*/  ULEA UR7, UR37, UR7, 0x18 ;  /* 0x0000000725077291 */ /* 0x000fc8000f8ec0ff */
[----:B------:R-:W3:Y:S01]  /*41e0*/  LDC R3, c[0x0][0xb0c] ;  /* 0x0002c300ff037b82 */ /* 0x000ee20000000800 */
[----:B------:R-:W-:Y:S02]  /*41f0*/  UIADD3 UR41, UPT, UPT, UR7, 0x40, URZ ;  /* 0x0000004007297890 */ /* 0x000fe4000fffe0ff */
[----:B--2---:R-:W-:Y:S02]  /*4200*/  UISETP.NE.U32.AND UP2, UPT, UR8, URZ, UPT ;  /* 0x000000ff0800728c */ /* 0x004fe4000bf45070 */
[----:B------:R-:W-:Y:S02]  /*4210*/  UIADD3 UR33, UPT, UPT, UR7, 0x48, URZ ;  /* 0x0000004807217890 */ /* 0x000fe4000fffe0ff */
[----:B----4-:R-:W-:Y:S01]  /*4220*/  UISETP.NE.U32.AND UP3, UPT, UR4, URZ, UPT ;  /* 0x000000ff0400728c */ /* 0x010fe2000bf65070 */
[----:B------:R-:W2:Y:S01]  /*4230*/  LDC R18, c[0x0][0xb20] ;  /* 0x0002c800ff127b82 */ /* 0x000ea20000000800 */
[----:B-1----:R-:W-:Y:S01]  /*4240*/  ISETP.NE.AND P1, PT, R0, 0x1, PT ;  /* 0x000000010000780c */ /* 0x002fe20003f25270 */
[----:B------:R-:W-:-:S02]  /*4250*/  UISETP.NE.AND.EX UP2, UPT, UR9, URZ, UPT, UP2 ;  /* 0x000000ff0900728c */ /* 0x000fc4000bf45320 */
[----:B------:R-:W-:Y:S02]  /*4260*/  UIADD3 UR25, UPT, UPT, UR7, 0x50, URZ ;  /* 0x0000005007197890 */ /* 0x000fe4000fffe0ff */
[----:B------:R-:W-:Y:S02]  /*4270*/  UIADD3 UR17, UPT, UPT, UR7, 0x58, URZ ;  /* 0x0000005807117890 */ /* 0x000fe4000fffe0ff */
[----:B------:R-:W1:Y:S01]  /*4280*/  LDC.64 R30, c[0x0][0x348] ;  /* 0x0000d200ff1e7b82 */ /* 0x000e620000000a00 */
[----:B------:R-:W-:-:S07]  /*4290*/  UISETP.NE.AND.EX UP3, UPT, UR5, URZ, UPT, UP3 ;  /* 0x000000ff0500728c */ /* 0x000fce000bf65330 */
[----:B------:R-:W4:Y:S08]  /*42a0*/  LDC.64 R16, c[0x0][0xb10] ;  /* 0x0002c400ff107b82 */ /* 0x000f300000000a00 */
[----:B------:R-:W1:Y:S08]  /*42b0*/  LDC.64 R6, c[0x0][0xb18] ;  /* 0x0002c600ff067b82 */ /* 0x000e700000000a00 */
[----:B------:R-:W1:Y:S08]  /*42c0*/  LDC.64 R4, c[0x0][0xb28] ;  /* 0x0002ca00ff047b82 */ /* 0x000e700000000a00 */
[----:B--23--:R-:W1:Y:S02]  /*42d0*/  LDC R19, c[0x0][0x374] ;  /* 0x0000dd00ff137b82 */ /* 0x00ce640000000800 */
.L_x_86:
[C---:B------:R-:W-:Y:S02]  /*42e0*/  LEA R0, R29.reuse, UR7, 0x3 ;  /* 0x000000071d007c11 */ /* 0x040fe4000f8e18ff */
[----:B------:R-:W-:Y:S02]  /*42f0*/  SHF.L.U32 R2, R28, 0x1f, RZ ;  /* 0x0000001f1c027819 */ /* 0x000fe400000006ff */
[----:B------:R-:W-:Y:S02]  /*4300*/  LEA R20, R29, UR7, 0x4 ;  /* 0x000000071d147c11 */ /* 0x000fe4000f8e20ff */
[----:B--2---:R-:W2:Y:S02]  /*4310*/  SYNCS.PHASECHK.TRANS64.TRYWAIT P0, [R0+URZ+0x90], R2 ;  /* 0x00009002000075a7 */ /* 0x004ea400080011ff */
[----:B--2---:R-:W-:Y:S05]  /*4320*/  @!P0 BRA `(.L_x_72) ;  /* 0x0000007800888947 */ /* 0x004fea0003800000 */
.L_x_198:
[----:B------:R-:W-:Y:S01]  /*4330*/  ISETP.GE.AND P0, PT, R26, 0x1, PT ;  /* 0x000000011a00780c */ /* 0x000fe20003f06270 */
[----:B------:R-:W3:Y:S01]  /*4340*/  LDS.128 R20, [R20+0x120] ;  /* 0x0001200014147984 */ /* 0x000ee20000000c00 */
[----:B--2---:R-:W-:Y:S01]  /*4350*/  VIADD R0, R0, 0xa0 ;  /* 0x000000a000007836 */ /* 0x004fe20000000000 */
[----:B------:R-:W-:Y:S01]  /*4360*/  @!PT LDS RZ, [RZ] ;  /* 0x00000000fffff984 */ /* 0x000fe20000000800 */
[----:B------:R-:W-:Y:S01]  /*4370*/  @!PT LDS RZ, [RZ] ;  /* 0x00000000fffff984 */ /* 0x000fe20000000800 */
[----:B------:R-:W-:Y:S01]  /*4380*/  @!PT LDS RZ, [RZ] ;  /* 0x00000000fffff984 */ /* 0x000fe20000000800 */
[----:B------:R-:W-:Y:S01]  /*4390*/  @!PT LDS RZ, [RZ] ;  /* 0x00000000fffff984 */ /* 0x000fe20000000800 */
[----:B------:R2:W-:Y:S06]  /*43a0*/  MEMBAR.ALL.CTA ;  /* 0x0000000000007992 */ /* 0x0005ec0000008000 */
[----:B--2---:R-:W2:Y:S01]  /*43b0*/  FENCE.VIEW.ASYNC.S ;  /* 0x00000000000073c6 */ /* 0x004ea20000000000 */
[----:B------:R-:W-:Y:S04]  /*43c0*/  PRMT R0, RZ, 0x654, R0 ;  /* 0x00000654ff007816 */ /* 0x000fe80000000000 */
[----:B--2---:R2:W-:Y:S01]  /*43d0*/  SYNCS.ARRIVE.TRANS64.RED.A1T0 RZ, [R0+URZ], RZ ;  /* 0x000000ff00ff79a7 */ /* 0x0045e200081004ff */
[----:B---3--:R-:W-:Y:S11]  /*43e0*/  LOP3.LUT P3, RZ, R22, 0x1, RZ, 0xc0, !PT ;  /* 0x0000000116ff7812 */ /* 0x008ff6000786c0ff */
[----:B------:R-:W-:Y:S02]  /*43f0*/  @!UPT UIADD3 URZ, UPT, UPT, URZ, URZ, URZ ;  /* 0x000000fffffff290 */ /* 0x000fe4000fffe0ff */
[----:B------:R-:W-:Y:S02]  /*4400*/  @P3 MOV R11, R20 ;  /* 0x00000014000b3202 */ /* 0x000fe40000000f00 */
[----:B------:R-:W-:Y:S01]  /*4410*/  @P3 LOP3.LUT R10, R21, 0xffff, RZ, 0xc0, !PT ;  /* 0x0000ffff150a3812 */ /* 0x000fe200078ec0ff */
[----:B--2---:R-:W-:Y:S06]  /*4420*/  @!P0 BRA `(.L_x_73) ;  /* 0x0000000000a48947 */ /* 0x004fec0003800000 */
[-C--:B-1----:R-:W-:Y:S01]  /*4430*/  IMAD.HI.U32 R0, R19, R7.reuse, RZ ;  /* 0x0000000713007227 */ /* 0x082fe200078e00ff */
[----:B------:R-:W-:Y:S02]  /*4440*/  ISETP.NE.AND P0, PT, R6, 0x1, PT ;  /* 0x000000010600780c */ /* 0x000fe40003f05270 */
[----:B------:R-:W-:Y:S01]  /*4450*/  ISETP.NE.AND P2, PT, R26, 0x1, PT ;  /* 0x000000011a00780c */ /* 0x000fe20003f45270 */
[----:B----4-:R-:W-:Y:S01]  /*4460*/  IMAD.HI.U32 R9, R24, R16, RZ ;  /* 0x0000001018097227 */ /* 0x010fe200078e00ff */
[----:B------:R-:W-:Y:S02]  /*4470*/  SHF.R.U32.HI R0, RZ, R18, R0 ;  /* 0x00000012ff007219 */ /* 0x000fe40000011600 */
[----:B------:R-:W-:Y:S01]  /*4480*/  ISETP.NE.AND P4, PT, R3, 0x1, PT ;  /* 0x000000010300780c */ /* 0x000fe20003f85270 */
[----:B------:R-:W-:Y:S01]  /*4490*/  IMAD.HI.U32 R13, R10, R7, RZ ;  /* 0x000000070a0d7227 */ /* 0x000fe200078e00ff */
[----:B------:R-:W-:Y:S02]  /*44a0*/  SHF.R.U32.HI R9, RZ, R17, R9 ;  /* 0x00000011ff097219 */ /* 0x000fe40000011609 */
[----:B------:R-:W-:Y:S01]  /*44b0*/  SEL R0, R19, R0, !P0 ;  /* 0x0000000013007207 */ /* 0x000fe20004000000 */
[----:B------:R-:W-:Y:S01]  /*44c0*/  IMAD.HI.U32 R12, R11, R16, RZ ;  /* 0x000000100b0c7227 */ /* 0x000fe200078e00ff */
[----:B------:R-:W-:Y:S03]  /*44d0*/  SEL R9, R24, R9, !P4 ;  /* 0x0000000918097207 */ /* 0x000fe60006000000 */
[-C--:B------:R-:W-:Y:S01]  /*44e0*/  IMAD.HI.U32 R8, R0, R4.reuse, RZ ;  /* 0x0000000400087227 */ /* 0x080fe200078e00ff */
[----:B------:R-:W-:Y:S03]  /*44f0*/  SHF.R.U32.HI R12, RZ, R17, R12 ;  /* 0x00000011ff0c7219 */ /* 0x000fe6000001160c */
[----:B------:R-:W-:Y:S01]  /*4500*/  IMAD.HI.U32 R2, R9, R4, RZ ;  /* 0x0000000409027227 */ /* 0x000fe200078e00ff */
[-C--:B------:R-:W-:Y:S02]  /*4510*/  @P2 SHF.R.U32.HI R0, RZ, R5.reuse, R8 ;  /* 0x00000005ff002219 */ /* 0x080fe40000011608 */
[----:B------:R-:W-:Y:S02]  /*4520*/  SHF.R.U32.HI R8, RZ, R18, R13 ;  /* 0x00000012ff087219 */ /* 0x000fe4000001160d */
[----:B------:R-:W-:Y:S01]  /*4530*/  @P2 SHF.R.U32.HI R9, RZ, R5, R2 ;  /* 0x00000005ff092219 */ /* 0x000fe20000011602 */
[----:B------:R-:W-:Y:S01]  /*4540*/  IMAD R0, R26, R0, RZ ;  /* 0x000000001a007224 */ /* 0x000fe200078e02ff */
[----:B------:R-:W-:Y:S02]  /*4550*/  SEL R8, R10, R8, !P0 ;  /* 0x000000080a087207 */ /* 0x000fe40004000000 */
[----:B------:R-:W-:Y:S01]  /*4560*/  SEL R2, R11, R12, !P4 ;  /* 0x0000000c0b027207 */ /* 0x000fe20006000000 */
[----:B------:R-:W-:Y:S01]  /*4570*/  IMAD R12, R26, R9, RZ ;  /* 0x000000091a0c7224 */ /* 0x000fe200078e02ff */
[C---:B------:R-:W-:Y:S01]  /*4580*/  ISETP.GE.AND P0, PT, R8.reuse, R0, PT ;  /* 0x000000000800720c */ /* 0x040fe20003f06270 */
[----:B------:R-:W-:Y:S03]  /*4590*/  IMAD.HI.U32 R0, R8, R4, RZ ;  /* 0x0000000408007227 */ /* 0x000fe600078e00ff */
[----:B------:R-:W-:Y:S02]  /*45a0*/  ISETP.GE.OR P0, PT, R2, R12, P0 ;  /* 0x0000000c0200720c */ /* 0x000fe40000706670 */
[-C--:B------:R-:W-:Y:S04]  /*45b0*/  SHF.R.U32.HI R0, RZ, R5.reuse, R0 ;  /* 0x00000005ff007219 */ /* 0x080fe80000011600 */
[----:B------:R-:W-:Y:S05]  /*45c0*/  SEL R13, R8, R0, !P2 ;  /* 0x00000000080d7207 */ /* 0x000fea0005000000 */
[----:B------:R-:W-:Y:S02]  /*45d0*/  IMAD.MOV R12, RZ, RZ, -R13 ;  /* 0x000000ffff0c7224 */ /* 0x000fe400078e0a0d */
[----:B------:R-:W-:Y:S04]  /*45e0*/  @!P0 IMAD.HI.U32 R0, R2, R4, RZ ;  /* 0x0000000402008227 */ /* 0x000fe800078e00ff */
[----:B------:R-:W-:Y:S01]  /*45f0*/  IMAD R12, R26, R12, R8 ;  /* 0x0000000c1a0c7224 */ /* 0x000fe200078e0208 */
[----:B------:R-:W-:Y:S04]  /*4600*/  @!P0 SHF.R.U32.HI R0, RZ, R5, R0 ;  /* 0x00000005ff008219 */ /* 0x000fe80000011600 */
[----:B------:R-:W-:Y:S04]  /*4610*/  @!P0 SEL R0, R2, R0, !P2 ;  /* 0x0000000002008207 */ /* 0x000fe80005000000 */
[----:B------:R-:W-:Y:S01]  /*4620*/  @!P0 IADD3 R13, PT, PT, R13, -R0, RZ ;  /* 0x800000000d0d8210 */ /* 0x000fe20007ffe0ff */
[----:B------:R-:W-:Y:S01]  /*4630*/  @!P0 IMAD R0, R9, R12, R0 ;  /* 0x0000000c09008224 */ /* 0x000fe200078e0200 */
[----:B------:R-:W-:Y:S01]  /*4640*/  IADD3 R9, PT, PT, -R8, RZ, RZ ;  /* 0x000000ff08097210 */ /* 0x000fe20007ffe1ff */
[--C-:B------:R-:W-:Y:S02]  /*4650*/  IMAD.MOV R12, RZ, RZ, -R2.reuse ;  /* 0x000000ffff0c7224 */ /* 0x100fe400078e0a02 */
[----:B------:R-:W-:Y:S02]  /*4660*/  @!P0 IMAD R8, R13, R26, R2 ;  /* 0x0000001a0d088224 */ /* 0x000fe400078e0202 */
[----:B------:R-:W-:Y:S02]  /*4670*/  @!P0 IMAD.MOV.U32 R2, RZ, RZ, R0 ;  /* 0x000000ffff028224 */ /* 0x000fe400078e0000 */
[----:B------:R-:W-:Y:S02]  /*4680*/  IMAD R11, R3, R12, R11 ;  /* 0x0000000c030b7224 */ /* 0x000fe400078e020b */
[----:B------:R-:W-:Y:S02]  /*4690*/  IMAD R10, R6, R9, R10 ;  /* 0x00000009060a7224 */ /* 0x000fe400078e020a */
[----:B------:R-:W-:Y:S02]  /*46a0*/  IMAD R11, R2, R3, R11 ;  /* 0x00000003020b7224 */ /* 0x000fe400078e020b */
[----:B------:R-:W-:Y:S02]  /*46b0*/  IMAD R10, R8, R6, R10 ;  /* 0x00000006080a7224 */ /* 0x000fe400078e020a */
.L_x_73:
[----:B------:R-:W-:Y:S05]  /*46c0*/  BRA.U UP1, `(.L_x_74) ;  /* 0x0000000101107547 */ /* 0x000fea000b800000 */
[----:B------:R-:W-:Y:S04]  /*46d0*/  MOV R2, UR6 ;  /* 0x0000000600027c02 */ /* 0x000fe80008000f00 */
[----:B------:R-:W-:Y:S04]  /*46e0*/  SHF.L.U32 R2, R2, 0x1f, RZ ;  /* 0x0000001f02027819 */ /* 0x000fe800000006ff */
[----:B------:R-:W2:Y:S02]  /*46f0*/  SYNCS.PHASECHK.TRANS64.TRYWAIT P0, [UR7+0x88], R2 ;  /* 0x00008802ff0075a7 */ /* 0x000ea40008001107 */
[----:B--2---:R-:W-:Y:S05]  /*4700*/  @!P0 BRA `(.L_x_75) ;  /* 0x0000007400a48947 */ /* 0x004fea0003800000 */
.L_x_74:
[----:B------:R-:W-:Y:S01]  /*4710*/  R2UR UR43, R15 ;  /* 0x000000000f2b72ca */ /* 0x000fe200000e0000 */
[----:B------:R-:W-:Y:S01]  /*4720*/  IMAD.MOV.U32 R32, RZ, RZ, 0x1 ;  /* 0x00000001ff207424 */ /* 0x000fe200078e00ff */
[----:B------:R-:W-:Y:S02]  /*4730*/  R2UR UR42, R14 ;  /* 0x000000000e2a72ca */ /* 0x000fe400000e0000 */
[----:B------:R-:W-:Y:S02]  /*4740*/  ISETP.NE.U32.AND P2, PT, RZ, UR4, PT ;  /* 0x00000004ff007c0c */ /* 0x000fe4000bf45070 */
[----:B------:R-:W-:Y:S02]  /*4750*/  SHF.L.U32 R32, R32, 0x1f, RZ ;  /* 0x0000001f20207819 */ /* 0x000fe400000006ff */
[----:B------:R-:W-:Y:S05]  /*4760*/  ISETP.NE.AND.EX P2, PT, RZ, UR5, PT, P2 ;  /* 0x00000005ff007c0c */ /* 0x000fea000bf45320 */
[----:B------:R-:W-:Y:S02]  /*4770*/  USHF.L.U32 UR43, UR43, 0x6, URZ ;  /* 0x000000062b2b7899 */ /* 0x000fe400080006ff */
[----:B------:R-:W-:Y:S01]  /*4780*/  USHF.L.U32 UR42, UR42, 0x8, URZ ;  /* 0x000000082a2a7899 */ /* 0x000fe200080006ff */
[----:B------:R-:W-:Y:S11]  /*4790*/  BRA.U !UP3, `(.L_x_76) ;  /* 0x000000010b387547 */ /* 0x000ff6000b800000 */
[----:B------:R-:W-:Y:S01]  /*47a0*/  UPLOP3.LUT UP0, UPT, UPT, UPT, UP2, 0x80, 0x8 ;  /* 0x000000000008789c */ /* 0x000fe20003f0f020 */
[----:B------:R-:W-:Y:S01]  /*47b0*/  R2UR UR8, R65 ;  /* 0x00000000410872ca */ /* 0x000fe200000e0000 */
[----:B------:R-:W-:Y:S02]  /*47c0*/  HFMA2 R64, -RZ, RZ, 0, 5.9604644775390625e-08 ;  /* 0x00000001ff407431 */ /* 0x000fe400000001ff */
[----:B--2---:R-:W-:Y:S02]  /*47d0*/  IMAD.MOV.U32 R0, RZ, RZ, 0x1 ;  /* 0x00000001ff007424 */ /* 0x004fe400078e00ff */
[----:B------:R-:W-:Y:S05]  /*47e0*/  PLOP3.LUT P0, PT, PT, PT, UP0, 0x80, 0x8 ;  /* 0x000000000008781c */ /* 0x000fea0003f0f008 */
[----:B------:R-:W2:Y:S03]  /*47f0*/  @UP0 LDCU.64 UR10, c[0x0][0x888] ;  /* 0x00011100ff0a07ac */ /* 0x000ea60008000a00 */
[----:B------:R-:W-:Y:S05]  /*4800*/  @UP0 UIMAD UR8, UR8, UR4, URZ ;  /* 0x00000004080802a4 */ /* 0x000fea000f8e02ff */
[----:B------:R-:W-:Y:S01]  /*4810*/  @!P0 PRMT R64, R0, 0x7610, R64 ;  /* 0x0000761000408816 */ /* 0x000fe20000000040 */
[----:B--2---:R-:W-:Y:S05]  /*4820*/  @UP0 UIMAD.WIDE UR10, UR8, 0x4, UR10 ;  /* 0x00000004080a08a5 */ /* 0x004fea000f8e020a */
[----:B------:R-:W2:Y:S01]  /*4830*/  @!UP0 LDCU UR8, c[0x0][0x880] ;  /* 0x00011000ff0887ac */ /* 0x000ea20008000800 */
[----:B------:R-:W-:Y:S02]  /*4840*/  IMAD.U32 R8, RZ, RZ, UR10 ;  /* 0x0000000aff087e24 */ /* 0x000fe4000f8e00ff */
[----:B------:R-:W-:Y:S05]  /*4850*/  IMAD.U32 R9, RZ, RZ, UR11 ;  /* 0x0000000bff097e24 */ /* 0x000fea000f8e00ff */
[----:B-----5:R3:W5:Y:S02]  /*4860*/  @P0 LDG.E R35, desc[UR46][R8.64] ;  /* 0x0000002e08230981 */ /* 0x020764000c1e1900 */
[----:B--23--:R-:W-:Y:S07]  /*4870*/  @!P0 MOV R35, UR8 ;  /* 0x0000000800238c02 */ /* 0x00cfee0008000f00 */
.L_x_76:
[----:B-----5:R-:W-:Y:S01]  /*4880*/  @!P2 FSETP.EQ.AND P0, PT, R35, RZ, PT ;  /* 0x000000ff2300a20b */ /* 0x020fe20003f02000 */
[----:B------:R-:W-:Y:S01]  /*4890*/  @!UPT UIADD3 URZ, UPT, UPT, URZ, URZ, URZ ;  /* 0x000000fffffff290 */ /* 0x000fe2000fffe0ff */
[----:B------:R-:W-:Y:S11]  /*48a0*/  @!P2 BRA `(.L_x_77) ;  /* 0x000000000014a947 */ /* 0x000ff60003800000 */
[----:B------:R-:W-:Y:S02]  /*48b0*/  LOP3.LUT P2, RZ, R64, 0xff, RZ, 0xc0, !PT ;  /* 0x000000ff40ff7812 */ /* 0x000fe4000784c0ff */
[----:B------:R-:W-:Y:S04]  /*48c0*/  PLOP3.LUT P0, PT, PT, PT, UP0, 0x80, 0x8 ;  /* 0x000000000008781c */ /* 0x000fe80003f0f008 */
[----:B------:R-:W-:Y:S07]  /*48d0*/  PLOP3.LUT P0, PT, P0, PT, PT, 0x8, 0x80 ;  /* 0x000000000080781c */ /* 0x000fee000070e170 */
[----:B------:R-:W-:Y:S11]  /*48e0*/  @P2 FSETP.EQ.AND P0, PT, R35, RZ, PT ;  /* 0x000000ff2300220b */ /* 0x000ff60003f02000 */
[----:B------:R-:W-:Y:S02]  /*48f0*/  @!UPT UIADD3 URZ, UPT, UPT, URZ, URZ, URZ ;  /* 0x000000fffffff290 */ /* 0x000fe4000fffe0ff */
.L_x_77:
[----:B------:R-:W3:Y:S01]  /*4900*/  SYNCS.PHASECHK.TRANS64.TRYWAIT P2, [UR7+0x60], R32 ;  /* 0x00006020ff0075a7 */ /* 0x000ee20008041107 */
[----:B------:R-:W-:Y:S04]  /*4910*/  ELECT P4, URZ, PT ;  /* 0x0000000000ff782f */ /* 0x000fe80003880000 */
[----:B------:R-:W-:Y:S11]  /*4920*/  PLOP3.LUT P4, PT, P0, P4, PT, 0xf2, 0x2f ;  /* 0x00000000002f781c */ /* 0x000ff60000789e72 */
[----:B------:R-:W-:Y:S02]  /*4930*/  @!UPT UIADD3 URZ, UPT, UPT, URZ, URZ, URZ ;  /* 0x000000fffffff290 */ /* 0x000fe4000fffe0ff */
[----:B-1----:R-:W-:Y:S05]  /*4940*/  @!P4 IADD3 R8, P0, PT, R30, 0x580, RZ ;  /* 0x000005801e08c810 */ /* 0x002fea0007f1e0ff */
[----:B--2---:R-:W-:Y:S01]  /*4950*/  @!P4 IMAD.X R2, RZ, RZ, R31, P0 ;  /* 0x000000ffff02c224 */ /* 0x004fe200000e061f */
[----:B---3--:R-:W-:Y:S07]  /*4960*/  @!P2 BRA `(.L_x_78) ;  /* 0x000000740024a947 */ /* 0x008fee0003800000 */
.L_x_201:
[----:B------:R-:W-:Y:S01]  /*4970*/  @!P4 R2UR UR9, R8 ;  /* 0x000000000809c2ca */ /* 0x000fe200000e0000 */
[----:B------:R-:W-:Y:S01]  /*4980*/  VOTEU.ALL UP1, P4 ;  /* 0x0000000000ff7886 */ /* 0x000fe20002020000 */
[----:B------:R-:W-:Y:S01]  /*4990*/  @!P4 R2UR UR8, R2 ;  /* 0x000000000208c2ca */ /* 0x000fe200000e0000 */
[----:B-1----:R-:W-:Y:S01]  /*49a0*/  @!P4 IMAD.MOV.U32 R0, RZ, RZ, 0x2000 ;  /* 0x00002000ff00c424 */ /* 0x002fe200078e00ff */
[----:B------:R-:W-:Y:S01]  /*49b0*/  R2UR UR44, R65 ;  /* 0x00000000412c72ca */ /* 0x000fe200000e0000 */
[----:B------:R-:W-:Y:S02]  /*49c0*/  UPRMT UR21, UR37, 0x654, UR41 ;  /* 0x0000065425157896 */ /* 0x000fe40008000029 */
[----:B------:R-:W-:Y:S01]  /*49d0*/  @!UP1 UIADD3 UR40, UPT, UPT, UR7, 0x400, URZ ;  /* 0x0000040007289890 */ /* 0x000fe2000fffe0ff */
[----:B------:R-:W-:Y:S05]  /*49e0*/  VOTEU.ALL UP1, P4 ;  /* 0x0000000000ff7886 */ /* 0x000fea0002020000 */
[----:B------:R-:W-:Y:S01]  /*49f0*/  IMAD.U32 R8, RZ, RZ, UR9 ;  /* 0x00000009ff087e24 */ /* 0x000fe2000f8e00ff */
[----:B------:R-:W-:Y:S01]  /*4a00*/  UMOV UR9, 0x10000000 ;  /* 0x1000000000097882 */ /* 0x000fe20000000000 */
[----:B------:R-:W-:Y:S01]  /*4a10*/  IMAD.U32 R9, RZ, RZ, UR8 ;  /* 0x00000008ff097e24 */ /* 0x000fe2000f8e00ff */
[----:B------:R-:W-:Y:S02]  /*4a20*/  UMOV UR8, 0x0 ;  /* 0x0000000000087882 */ /* 0x000fe40000000000 */
[----:B------:R-:W-:Y:S02]  /*4a30*/  @!P4 R2UR UR10, R8 ;  /* 0x00000000080ac2ca */ /* 0x000fe400000e0000 */
[----:B------:R-:W-:Y:S02]  /*4a40*/  @!P4 R2UR UR11, R9 ;  /* 0x00000000090bc2ca */ /* 0x000fe400000e0000 */
[----:B------:R-:W-:Y:S05]  /*4a50*/  @!P4 IADD3 R8, P0, PT, R30, 0x580, RZ ;  /* 0x000005801e08c810 */ /* 0x000fea0007f1e0ff */
[----:B------:R-:W-:Y:S06]  /*4a60*/  @!P4 IMAD.X R2, RZ, RZ, R31, P0 ;  /* 0x000000ffff02c224 */ /* 0x000fec00000e061f */
[----:B------:R1:W-:Y:S01]  /*4a70*/  @!UP1 UTMALDG.3D [UR40], [UR10], desc[UR8] ;  /* 0x000008280a0095b4 */ /* 0x0003e20008011000 */
[----:B------:R1:W-:Y:S01]  /*4a80*/  @!P4 SYNCS.ARRIVE.TRANS64.RED.A0TR RZ, [UR7+0x40], R0 ;  /* 0x00004000ffffc9a7 */ /* 0x0003e20008300407 */
[----:B------:R-:W-:Y:S01]  /*4a90*/  SYNCS.ARRIVE.TRANS64.RED.A1T0 RZ, [UR21], RZ ;  /* 0x000000ffffff79a7 */ /* 0x000fe20008100415 */
[----:B------:R-:W2:Y:S02]  /*4aa0*/  SYNCS.PHASECHK.TRANS64.TRYWAIT P2, [UR7+0x68], R32 ;  /* 0x00006820ff0075a7 */ /* 0x000ea40008041107 */
[----:B-12---:R-:W-:Y:S05]  /*4ab0*/  @!P2 BRA `(.L_x_79) ;  /* 0x0000007000e8a947 */ /* 0x006fea0003800000 */
.L_x_203:
[----:B------:R-:W-:Y:S01]  /*4ac0*/  @!P4 R2UR UR9, R8 ;  /* 0x000000000809c2ca */ /* 0x000fe200000e0000 */
[----:B------:R-:W-:Y:S01]  /*4ad0*/  VOTEU.ALL UP1, P4 ;  /* 0x0000000000ff7886 */ /* 0x000fe20002020000 */
[----:B------:R-:W-:Y:S01]  /*4ae0*/  @!P4 R2UR UR8, R2 ;  /* 0x000000000208c2ca */ /* 0x000fe200000e0000 */
[----:B-1----:R-:W-:Y:S01]  /*4af0*/  @!P4 IMAD.MOV.U32 R0, RZ, RZ, 0x2000 ;  /* 0x00002000ff00c424 */ /* 0x002fe200078e00ff */
[----:B------:R-:W-:Y:S01]  /*4b00*/  R2UR UR36, R65 ;  /* 0x00000000412472ca */ /* 0x000fe200000e0000 */
[----:B------:R-:W-:Y:S01]  /*4b10*/  UMOV UR35, UR43 ;  /* 0x0000002b00237c82 */ /* 0x000fe20008000000 */
[----:B------:R-:W-:Y:S02]  /*4b20*/  @!UP1 UIADD3 UR34, UPT, UPT, UR42, 0x20, URZ ;  /* 0x000000202a229890 */ /* 0x000fe4000fffe0ff */
[----:B------:R-:W-:Y:S01]  /*4b30*/  @!UP1 UIADD3 UR32, UPT, UPT, UR7, 0x2400, URZ ;  /* 0x0000240007209890 */ /* 0x000fe2000fffe0ff */
[----:B------:R-:W-:Y:S01]  /*4b40*/  VOTEU.ALL UP1, P4 ;  /* 0x0000000000ff7886 */ /* 0x000fe20002020000 */
[----:B------:R-:W-:Y:S03]  /*4b50*/  UPRMT UR15, UR37, 0x654, UR33 ;  /* 0x00000654250f7896 */ /* 0x000fe60008000021 */
        /* <DEDUP_REMOVED lines=13> */
.L_x_205:
        /* <DEDUP_REMOVED lines=23> */
.L_x_207:
[----:B------:R-:W-:Y:S01]  /*4da0*/  @!P4 R2UR UR9, R8 ;  /* 0x000000000809c2ca */ /* 0x000fe200000e0000 */
[----:B------:R-:W-:Y:S01]  /*4db0*/  VOTEU.ALL UP1, P4 ;  /* 0x0000000000ff7886 */ /* 0x000fe20002020000 */
[----:B------:R-:W-:Y:S01]  /*4dc0*/  @!P4 R2UR UR8, R2 ;  /* 0x000000000208c2ca */ /* 0x000fe200000e0000 */
[----:B-1----:R-:W-:Y:S01]  /*4dd0*/  @!P4 IMAD.MOV.U32 R0, RZ, RZ, 0x2000 ;  /* 0x00002000ff00c424 */ /* 0x002fe200078e00ff */
[----:B------:R-:W-:Y:S01]  /*4de0*/  R2UR UR20, R65 ;  /* 0x00000000411472ca */ /* 0x000fe200000e0000 */
[----:B------:R-:W-:Y:S01]  /*4df0*/  UMOV UR19, UR43 ;  /* 0x0000002b00137c82 */ /* 0x000fe20008000000 */
[----:B------:R-:W-:Y:S01]  /*4e00*/  @!UP1 UIADD3 UR18, UPT, UPT, UR42, 0x60, URZ ;  /* 0x000000602a129890 */ /* 0x000fe2000fffe0ff */
[----:B------:R-:W-:Y:S01]  /*4e10*/  SHF.L.U32 R14, RZ, 0x1f, RZ ;  /* 0x0000001fff0e7819 */ /* 0x000fe200000006ff */
        /* <DEDUP_REMOVED lines=16> */
.L_x_209:
[----:B------:R-:W-:Y:S01]  /*4f20*/  @!P4 R2UR UR9, R8 ;  /* 0x000000000809c2ca */ /* 0x000fe200000e0000 */
[----:B------:R-:W-:Y:S01]  /*4f30*/  VOTEU.ALL UP1, P4 ;  /* 0x0000000000ff7886 */ /* 0x000fe20002020000 */
[----:B------:R-:W-:Y:S01]  /*4f40*/  @!P4 R2UR UR8, R2 ;  /* 0x000000000208c2ca */ /* 0x000fe200000e0000 */
[----:B-1----:R-:W-:Y:S01]  /*4f50*/  @!P4 IMAD.MOV.U32 R0, RZ, RZ, 0x2000 ;  /* 0x00002000ff00c424 */ /* 0x002fe200078e00ff */
[----:B------:R-:W-:Y:S01]  /*4f60*/  R2UR UR12, R65 ;  /* 0x00000000410c72ca */ /* 0x000fe200000e0000 */
[----:B------:R-:W-:Y:S01]  /*4f70*/  UMOV UR18, 0x0 ;  /* 0x0000000000127882 */ /* 0x000fe20000000000 */
[----:B------:R-:W-:Y:S01]  /*4f80*/  @!UP1 UIADD3 UR10, UPT, UPT, UR42, 0x80, URZ ;  /* 0x000000802a0a9890 */ /* 0x000fe2000fffe0ff */
[----:B------:R-:W-:Y:S01]  /*4f90*/  UMOV UR19, 0x10000000 ;  /* 0x1000000000137882 */ /* 0x000fe20000000000 */
[----:B------:R-:W-:Y:S05]  /*4fa0*/  UMOV UR11, UR43 ;  /* 0x0000002b000b7c82 */ /* 0x000fea0008000000 */
[----:B------:R-:W-:Y:S01]  /*4fb0*/  IMAD.U32 R8, RZ, RZ, UR9 ;  /* 0x00000009ff087e24 */ /* 0x000fe2000f8e00ff */
[----:B------:R-:W-:Y:S01]  /*4fc0*/  UMOV UR9, UR41 ;  /* 0x0000002900097c82 */ /* 0x000fe20008000000 */
[----:B------:R-:W-:Y:S01]  /*4fd0*/  IMAD.U32 R9, RZ, RZ, UR8 ;  /* 0x00000008ff097e24 */ /* 0x000fe2000f8e00ff */
[----:B------:R-:W-:Y:S02]  /*4fe0*/  @!UP1 UIADD3 UR8, UPT, UPT, UR7, 0x400, URZ ;  /* 0x0000040007089890 */ /* 0x000fe4000fffe0ff */
[----:B------:R-:W-:Y:S01]  /*4ff0*/  @!P4 R2UR UR22, R8 ;  /* 0x000000000816c2ca */ /* 0x000fe200000e0000 */
[----:B------:R-:W-:Y:S01]  /*5000*/  VOTEU.ALL UP1, P4 ;  /* 0x0000000000ff7886 */ /* 0x000fe20002020000 */
        /* <DEDUP_REMOVED lines=8> */
.L_x_211:
        /* <DEDUP_REMOVED lines=23> */
.L_x_213:
[----:B------:R-:W2:Y:S01]  /*5200*/  LDC.64 R12, c[0x0][0xb18] ;  /* 0x0002c600ff0c7b82 */ /* 0x000ea20000000a00 */
[----:B------:R-:W-:Y:S01]  /*5210*/  @!P4 R2UR UR8, R2 ;  /* 0x000000000208c2ca */ /* 0x000fe200000e0000 */
[----:B------:R-:W-:Y:S01]  /*5220*/  VOTEU.ALL UP1, P4 ;  /* 0x0000000000ff7886 */ /* 0x000fe20002020000 */
[----:B------:R-:W-:Y:S01]  /*5230*/  @!P4 R2UR UR9, R8 ;  /* 0x000000000809c2ca */ /* 0x000fe200000e0000 */
[----:B-1----:R-:W-:Y:S01]  /*5240*/  @!P4 IMAD.MOV.U32 R0, RZ, RZ, 0x2000 ;  /* 0x00002000ff00c424 */ /* 0x002fe200078e00ff */
[----:B------:R-:W-:Y:S03]  /*5250*/  R2UR UR12, R65 ;  /* 0x00000000410c72ca */ /* 0x000fe600000e0000 */
[----:B------:R-:W1:Y:S01]  /*5260*/  @!P1 LDC R2, c[0x0][0xb0c] ;  /* 0x0002c300ff029b82 */ /* 0x000e620000000800 */
[----:B------:R-:W-:Y:S01]  /*5270*/  @!UP1 UIADD3 UR10, UPT, UPT, UR42, 0xc0, URZ ;  /* 0x000000c02a0a9890 */ /* 0x000fe2000fffe0ff */
[----:B------:R-:W-:Y:S01]  /*5280*/  @P3 SHF.R.U32.HI R27, RZ, 0x10, R21 ;  /* 0x00000010ff1b3819 */ /* 0x000fe20000011615 */
[----:B------:R-:W-:Y:S01]  /*5290*/  UMOV UR18, 0x0 ;  /* 0x0000000000127882 */ /* 0x000fe20000000000 */
[----:B------:R-:W-:Y:S01]  /*52a0*/  UMOV UR19, 0x10000000 ;  /* 0x1000000000137882 */ /* 0x000fe20000000000 */
[----:B------:R-:W-:Y:S01]  /*52b0*/  UMOV UR11, UR43 ;  /* 0x0000002b000b7c82 */ /* 0x000fe20008000000 */
[----:B------:R-:W-:Y:S02]  /*52c0*/  VIADD R29, R29, 0x1 ;  /* 0x000000011d1d7836 */ /* 0x000fe40000000000 */
[----:B------:R-:W-:Y:S01]  /*52d0*/  IMAD.U32 R9, RZ, RZ, UR8 ;  /* 0x00000008ff097e24 */ /* 0x000fe2000f8e00ff */
[----:B------:R-:W-:Y:S01]  /*52e0*/  @!UP1 UIADD3 UR8, UPT, UPT, UR7, 0x4400, URZ ;  /* 0x0000440007089890 */ /* 0x000fe2000fffe0ff */
[----:B------:R-:W-:Y:S01]  /*52f0*/  IMAD.U32 R8, RZ, RZ, UR9 ;  /* 0x00000009ff087e24 */ /* 0x000fe2000f8e00ff */
[----:B------:R-:W-:Y:S01]  /*5300*/  VOTEU.ALL UP1, P4 ;  /* 0x0000000000ff7886 */ /* 0x000fe20002020000 */
[----:B------:R-:W-:Y:S01]  /*5310*/  UMOV UR9, UR25 ;  /* 0x0000001900097c82 */ /* 0x000fe20008000000 */
[----:B------:R-:W-:Y:S02]  /*5320*/  @!P4 R2UR UR21, R9 ;  /* 0x000000000915c2ca */ /* 0x000fe400000e0000 */
[----:B------:R-:W-:Y:S02]  /*5330*/  @!P4 R2UR UR20, R8 ;  /* 0x000000000814c2ca */ /* 0x000fe400000e0000 */
[----:B------:R-:W3:Y:S11]  /*5340*/  LDC.64 R8, c[0x0][0xb10] ;  /* 0x0002c400ff087b82 */ /* 0x000ef60000000a00 */
[----:B------:R1:W-:Y:S01]  /*5350*/  @!UP1 UTMALDG.3D [UR8], [UR20], desc[UR18] ;  /* 0x00001208140095b4 */ /* 0x0003e20008011000 */
[----:B------:R5:W-:Y:S01]  /*5360*/  @!P4 SYNCS.ARRIVE.TRANS64.RED.A0TR RZ, [UR7+0x50], R0 ;  /* 0x00005000ffffc9a7 */ /* 0x000be20008300407 */
[C---:B---3--:R-:W-:Y:S01]  /*5370*/  @!P1 IMAD.HI.U32 R8, R11.reuse, R8, RZ ;  /* 0x000000080b089227 */ /* 0x048fe200078e00ff */
[----:B--2---:R-:W-:Y:S02]  /*5380*/  @!P1 ISETP.NE.AND P0, PT, R12, 0x1, PT ;  /* 0x000000010c00980c */ /* 0x004fe40003f05270 */
[----:B-1----:R-:W-:Y:S01]  /*5390*/  @!P1 ISETP.NE.AND P2, PT, R2, 0x1, PT ;  /* 0x000000010200980c */ /* 0x002fe20003f45270 */
[----:B------:R-:W-:Y:S01]  /*53a0*/  SYNCS.ARRIVE.TRANS64.RED.A1T0 RZ, [UR14], RZ ;  /* 0x000000ffffff79a7 */ /* 0x000fe2000810040e */
[C---:B------:R-:W-:Y:S01]  /*53b0*/  @!P1 IMAD.HI.U32 R13, R10.reuse, R13, RZ ;  /* 0x0000000d0a0d9227 */ /* 0x040fe200078e00ff */
[----:B------:R-:W-:Y:S04]  /*53c0*/  @!P1 SHF.R.U32.HI R8, RZ, R9, R8 ;  /* 0x00000009ff089219 */ /* 0x000fe80000011608 */
[----:B------:R-:W-:Y:S01]  /*53d0*/  @!P1 SEL R8, R11, R8, !P2 ;  /* 0x000000080b089207 */ /* 0x000fe20005000000 */
[----:B------:R-:W1:Y:S01]  /*53e0*/  SYNCS.PHASECHK.TRANS64.TRYWAIT P5, [UR7+0x78], R14 ;  /* 0x0000780eff0075a7 */ /* 0x000e6200080a1107 */
[----:B-----5:R-:W2:Y:S02]  /*53f0*/  @!P1 LDC R0, c[0x0][0xb20] ;  /* 0x0002c800ff009b82 */ /* 0x020ea40000000800 */
[----:B--2---:R-:W-:Y:S04]  /*5400*/  @!P1 SHF.R.U32.HI R0, RZ, R0, R13 ;  /* 0x00000000ff009219 */ /* 0x004fe8000001160d */
[----:B------:R-:W-:Y:S05]  /*5410*/  @!P1 SEL R9, R10, R0, !P0 ;  /* 0x000000000a099207 */ /* 0x000fea0004000000 */
[----:B------:R-:W-:Y:S02]  /*5420*/  @!P1 IMAD.IADD R0, R9, 0x1, -R8 ;  /* 0x0000000109009824 */ /* 0x000fe400078e0a08 */
[----:B------:R-:W-:Y:S02]  /*5430*/  @!P1 IMAD.IADD R8, R8, 0x1, -R9 ;  /* 0x0000000108089824 */ /* 0x000fe400078e0a09 */
[----:B------:R-:W-:Y:S02]  /*5440*/  @!P1 IMAD R11, R0, R2, R11 ;  /* 0x00000002000b9224 */ /* 0x000fe400078e020b */
[----:B------:R-:W-:Y:S01]  /*5450*/  @!P1 IMAD R10, R8, R12, R10 ;  /* 0x0000000c080a9224 */ /* 0x000fe200078e020a */
[----:B-1----:R-:W-:Y:S06]  /*5460*/  @!P5 BRA `(.L_x_85) ;  /* 0x0000006c000cd947 */ /* 0x002fec0003800000 */
.L_x_215:
[----:B------:R-:W-:Y:S01]  /*5470*/  @!P4 IADD3 R2, P0, PT, R30, 0x580, RZ ;  /* 0x000005801e02c810 */ /* 0x000fe20007f1e0ff */
[----:B------:R-:W-:Y:S01]  /*5480*/  VOTEU.ALL UP1, P4 ;  /* 0x0000000000ff7886 */ /* 0x000fe20002020000 */
[----:B------:R-:W-:Y:S01]  /*5490*/  R2UR UR12, R65 ;  /* 0x00000000410c72ca */ /* 0x000fe200000e0000 */
[----:B------:R-:W-:Y:S01]  /*54a0*/  UMOV UR18, 0x0 ;  /* 0x0000000000127882 */ /* 0x000fe20000000000 */
[----:B------:R-:W-:Y:S01]  /*54b0*/  @!P4 R2UR UR9, R2 ;  /* 0x000000000209c2ca */ /* 0x000fe200000e0000 */
[----:B-1----:R-:W-:Y:S01]  /*54c0*/  @!P4 IMAD.X R0, RZ, RZ, R31, P0 ;  /* 0x000000ffff00c224 */ /* 0x002fe200000e061f */
[----:B------:R-:W-:Y:S01]  /*54d0*/  @!UP1 UIADD3 UR10, UPT, UPT, UR42, 0xe0, URZ ;  /* 0x000000e02a0a9890 */ /* 0x000fe2000fffe0ff */
[----:B------:R-:W-:Y:S01]  /*54e0*/  ISETP.NE.AND P0, PT, R29, 0x2, PT ;  /* 0x000000021d00780c */ /* 0x000fe20003f05270 */
[----:B------:R-:W-:Y:S01]  /*54f0*/  UMOV UR19, 0x10000000 ;  /* 0x1000000000137882 */ /* 0x000fe20000000000 */
[----:B------:R-:W-:Y:S01]  /*5500*/  UMOV UR11, UR43 ;  /* 0x0000002b000b7c82 */ /* 0x000fe20008000000 */
[----:B------:R-:W-:Y:S01]  /*5510*/  @!P4 R2UR UR8, R0 ;  /* 0x000000000008c2ca */ /* 0x000fe200000e0000 */
[----:B------:R-:W-:Y:S01]  /*5520*/  IMAD.IADD R14, R10, 0x1, R62 ;  /* 0x000000010a0e7824 */ /* 0x000fe200078e023e */
[----:B------:R-:W-:Y:S01]  /*5530*/  SEL R0, RZ, 0x1, P0 ;  /* 0x00000001ff007807 */ /* 0x000fe20000000000 */
[----:B------:R-:W-:Y:S01]  /*5540*/  IMAD.IADD R15, R11, 0x1, R63 ;  /* 0x000000010b0f7824 */ /* 0x000fe200078e023f */
[----:B------:R-:W-:Y:S02]  /*5550*/  SEL R29, R29, RZ, P0 ;  /* 0x000000ff1d1d7207 */ /* 0x000fe40000000000 */
[----:B------:R-:W-:Y:S01]  /*5560*/  LOP3.LUT R28, R28, R0, RZ, 0x3c, !PT ;  /* 0x000000001c1c7212 */ /* 0x000fe200078e3cff */
[----:B------:R-:W-:Y:S01]  /*5570*/  IMAD.U32 R8, RZ, RZ, UR9 ;  /* 0x00000009ff087e24 */ /* 0x000fe2000f8e00ff */
[----:B------:R-:W-:Y:S04]  /*5580*/  UMOV UR9, UR17 ;  /* 0x0000001100097c82 */ /* 0x000fe80008000000 */
[----:B------:R-:W-:Y:S01]  /*5590*/  @!P4 R2UR UR14, R8 ;  /* 0x00000000080ec2ca */ /* 0x000fe200000e0000 */
[----:B------:R-:W-:Y:S01]  /*55a0*/  IMAD.U32 R9, RZ, RZ, UR8 ;  /* 0x00000008ff097e24 */ /* 0x000fe2000f8e00ff */
[----:B------:R-:W-:Y:S01]  /*55b0*/  @!UP1 UIADD3 UR8, UPT, UPT, UR7, 0x6400, URZ ;  /* 0x0000640007089890 */ /* 0x000fe2000fffe0ff */
[----:B------:R-:W-:Y:S03]  /*55c0*/  VOTEU.ALL UP1, P4 ;  /* 0x0000000000ff7886 */ /* 0x000fe60002020000 */
[----:B------:R-:W-:Y:S11]  /*55d0*/  @!P4 R2UR UR15, R9 ;  /* 0x00000000090fc2ca */ /* 0x000ff600000e0000 */
[----:B------:R-:W-:Y:S02]  /*55e0*/  @!UPT UIADD3 URZ, UPT, UPT, URZ, URZ, URZ ;  /* 0x000000fffffff290 */ /* 0x000fe4000fffe0ff */
[----:B------:R1:W-:Y:S01]  /*55f0*/  @!UP1 UTMALDG.3D [UR8], [UR14], desc[UR18] ;  /* 0x000012080e0095b4 */ /* 0x0003e20008011000 */
[----:B------:R2:W-:Y:S01]  /*5600*/  @!P4 SYNCS.ARRIVE.TRANS64.RED.A0TR RZ, [UR7+0x58], R25 ;  /* 0x00005819ffffc9a7 */ /* 0x0005e20008300407 */
[----:B------:R-:W-:Y:S01]  /*5610*/  UPLOP3.LUT UP1, UPT, UPT, UPT, UPT, 0x80, 0x8 ;  /* 0x000000000008789c */ /* 0x000fe20003f2f070 */
[----:B------:R-:W-:Y:S01]  /*5620*/  SYNCS.ARRIVE.TRANS64.RED.A1T0 RZ, [UR13], RZ ;  /* 0x000000ffffff79a7 */ /* 0x000fe2000810040d */
[----:B-1----:R-:W-:Y:S11]  /*5630*/  @P3 R2UR UR8, R27 ;  /* 0x000000001b0832ca */ /* 0x002ff600000e0000 */
[----:B------:R-:W-:Y:S02]  /*5640*/  @!UPT UIADD3 URZ, UPT, UPT, URZ, URZ, URZ ;  /* 0x000000fffffff290 */ /* 0x000fe4000fffe0ff */
[----:B------:R-:W-:Y:S01]  /*5650*/  IMAD.U32 R65, RZ, RZ, UR8 ;  /* 0x00000008ff417e24 */ /* 0x000fe2000f8e00ff */
[----:B------:R-:W-:Y:S06]  /*5660*/  @P3 BRA `(.L_x_86) ;  /* 0xffffffec001c3947 */ /* 0x000fec000383ffff */
[----:B------:R-:W1:Y:S02]  /*5670*/  SYNCS.PHASECHK.TRANS64.TRYWAIT P0, [UR7+0x60], R32 ;  /* 0x00006020ff0075a7 */ /* 0x000e640008001107 */
[----:B-1----:R-:W-:Y:S05]  /*5680*/  @!P0 BRA `(.L_x_87) ;  /* 0x00000068009c8947 */ /* 0x002fea0003800000 */
.L_x_217:
[----:B------:R-:W3:Y:S02]  /*5690*/  SYNCS.PHASECHK.TRANS64.TRYWAIT P0, [UR7+0x68], R32 ;  /* 0x00006820ff0075a7 */ /* 0x000ee40008001107 */
[----:B---3--:R-:W-:Y:S05]  /*56a0*/  @!P0 BRA `(.L_x_88) ;  /* 0x0000006800ac8947 */ /* 0x008fea0003800000 */
.L_x_219:
[----:B------:R-:W3:Y:S01]  /*56b0*/  SYNCS.PHASECHK.TRANS64.TRYWAIT P0, [UR7+0x70], R32 ;  /* 0x00007020ff0075a7 */ /* 0x000ee20008001107 */
[----:B-1----:R-:W-:Y:S01]  /*56c0*/  HFMA2 R0, -RZ, RZ, 0, 5.9604644775390625e-08 ;  /* 0x00000001ff007431 */ /* 0x002fe200000001ff */
[----:B---3--:R-:W-:Y:S06]  /*56d0*/  @!P0 BRA `(.L_x_89) ;  /* 0x0000006800b88947 */ /* 0x008fec0003800000 */
.L_x_221:
[----:B-1----:R-:W-:Y:S02]  /*56e0*/  MOV R2, UR7 ;  /* 0x0000000700027c02 */ /* 0x002fe40008000f00 */
[----:B------:R-:W-:-:S07]  /*56f0*/  SHF.L.U32 R0, R0, 0x1f, RZ ;  /* 0x0000001f00007819 */ /* 0x000fce00000006ff */
.L_x_90:
[----:B-1----:R1:W3:Y:S02]  /*5700*/  SYNCS.PHASECHK.TRANS64.TRYWAIT P0, [R2+URZ+0x78], R0 ;  /* 0x00007800020075a7 */ /* 0x0022e400080011ff */
[----:B---3--:R-:W-:Y:S05]  /*5710*/  @!P0 NANOSLEEP.SYNCS 0x989680 ;  /* 0x009896800000895d */ /* 0x008fea0003900000 */
[----:B------:R-:W3:Y:S02]  /*5720*/  @!P0 SYNCS.PHASECHK.TRANS64 P0, [R2+URZ+0x78], R0 ;  /* 0x00007800020085a7 */ /* 0x000ee400080010ff */
[----:B---3--:R-:W-:Y:S05]  /*5730*/  @P0 EXIT ;  /* 0x000000000000094d */ /* 0x008fea0003800000 */
[----:B------:R-:W-:Y:S05]  /*5740*/  BRA `(.L_x_90) ;  /* 0xfffffffc00ec7947 */ /* 0x000fea000383ffff */
.L_x_71:
[----:B------:R-:W-:-:S06]  /*5750*/  UISETP.GE.AND UP1, UPT, UR8, 0x4, UPT ;  /* 0x000000040800788c */ /* 0x000fcc000bf26270 */
[----:B------:R-:W-:-:S13]  /*5760*/  PLOP3.LUT P0, PT, PT, PT, UP1, 0x80, 0x8 ;  /* 0x000000000008781c */ /* 0x000fda0003f0f018 */
[----:B------:R-:W-:Y:S05]  /*5770*/  @!P0 EXIT ;  /* 0x000000000000894d */ /* 0x000fea0003800000 */
[----:B------:R-:W-:Y:S01]  /*5780*/  BAR.SYNC.DEFER_BLOCKING 0x6, 0xa0 ;  /* 0x0182800000007b1d */ /* 0x000fe20000010000 */
[C---:B------:R-:W-:Y:S01]  /*5790*/  IMAD.SHL.U32 R4, R77.reuse, 0x20, RZ ;  /* 0x000000204d047824 */ /* 0x040fe200078e00ff */
[C---:B------:R-:W-:Y:S01]  /*57a0*/  R2P PR, R77.reuse, 0x6 ;  /* 0x000000064d007804 */ /* 0x040fe20000000000 */
[C---:B------:R-:W-:Y:S02]  /*57b0*/  IMAD.SHL.U32 R69, R77.reuse, 0x4, RZ ;  /* 0x000000044d457824 */ /* 0x040fe400078e00ff */
[C---:B------:R-:W-:Y:S01]  /*57c0*/  IMAD.U32 R32, R77.reuse, 0x10000, RZ ;  /* 0x000100004d207824 */ /* 0x040fe200078e00ff */
[----:B------:R-:W-:Y:S02]  /*57d0*/  UMOV UR36, 0x400 ;  /* 0x0000040000247882 */ /* 0x000fe40000000000 */
[----:B------:R-:W1:Y:S01]  /*57e0*/  LDC R68, c[0x0][0x370] ;  /* 0x0000dc00ff447b82 */ /* 0x000e620000000800 */
[----:B------:R-:W-:Y:S01]  /*57f0*/  ULEA UR36, UR37, UR36, 0x18 ;  /* 0x0000002425247291 */ /* 0x000fe2000f8ec0ff */
[C---:B------:R-:W-:Y:S01]  /*5800*/  LOP3.LUT R3, R4.reuse, 0xe0, RZ, 0xc0, !PT ;  /* 0x000000e004037812 */ /* 0x040fe200078ec0ff */
[----:B------:R-:W-:Y:S01]  /*5810*/  IMAD.SHL.U32 R2, R77, 0x10, RZ ;  /* 0x000000104d027824 */ /* 0x000fe200078e00ff */
[----:B------:R-:W-:Y:S01]  /*5820*/  LOP3.LUT R4, R4, 0x100, RZ, 0xc0, !PT ;  /* 0x0000010004047812 */ /* 0x000fe200078ec0ff */
[----:B------:R-:W-:Y:S01]  /*5830*/  UIADD3 UR4, UPT, UPT, UR36, 0x400, URZ ;  /* 0x0000040024047890 */ /* 0x000fe2000fffe0ff */
[----:B------:R-:W-:Y:S01]  /*5840*/  LOP3.LUT R69, R3, 0x1c, R69, 0xf8, !PT ;  /* 0x0000001c03457812 */ /* 0x000fe200078ef845 */
[----:B------:R-:W-:Y:S01]  /*5850*/  IMAD.MOV.U32 R76, RZ, RZ, 0x10 ;  /* 0x00000010ff4c7424 */ /* 0x000fe200078e00ff */
[----:B------:R-:W2:Y:S01]  /*5860*/  LDC R28, c[0x0][0xb0c] ;  /* 0x0002c300ff1c7b82 */ /* 0x000ea20000000800 */
[----:B------:R-:W-:Y:S01]  /*5870*/  SHF.R.U32.HI R3, RZ, 0x2, R77 ;  /* 0x00000002ff037819 */ /* 0x000fe2000001164d */
[----:B------:R-:W-:Y:S01]  /*5880*/  IMAD.MOV.U32 R75, RZ, RZ, 0x20 ;  /* 0x00000020ff4b7424 */ /* 0x000fe200078e00ff */
[----:B------:R-:W-:Y:S01]  /*5890*/  LOP3.LUT R32, R32, 0x600000, RZ, 0xc0, !PT ;  /* 0x0060000020207812 */ /* 0x000fe200078ec0ff */
[----:B------:R-:W-:Y:S01]  /*58a0*/  IMAD.MOV.U32 R31, RZ, RZ, RZ ;  /* 0x000000ffff1f7224 */ /* 0x000fe200078e00ff */
[----:B------:R-:W-:Y:S01]  /*58b0*/  LOP3.LUT R2, R4, 0x600, R2, 0xf8, !PT ;  /* 0x0000060004027812 */ /* 0x000fe200078ef802 */
[----:B------:R-:W-:Y:S01]  /*58c0*/  IMAD.MOV.U32 R74, RZ, RZ, RZ ;  /* 0x000000ffff4a7224 */ /* 0x000fe200078e00ff */
[----:B------:R-:W-:Y:S01]  /*58d0*/  LOP3.LUT R69, R69, 0x4, R3, 0x78, !PT ;  /* 0x0000000445457812 */ /* 0x000fe200078e7803 */
[----:B------:R-:W4:Y:S01]  /*58e0*/  LDC R66, c[0x0][0xb20] ;  /* 0x0002c800ff427b82 */ /* 0x000f220000000800 */
[----:B------:R-:W3:Y:S01]  /*58f0*/  LDS R0, [UR36+0x140] ;  /* 0x00014024ff007984 */ /* 0x000ee20008000800 */
[----:B------:R-:W-:Y:S01]  /*5900*/  LOP3.LUT R77, R77, 0x60, RZ, 0xc0, !PT ;  /* 0x000000604d4d7812 */ /* 0x000fe200078ec0ff */
[----:B------:R-:W-:Y:S01]  /*5910*/  IMAD.MOV.U32 R80, RZ, RZ, RZ ;  /* 0x000000ffff507224 */ /* 0x000fe200078e00ff */
[----:B------:R-:W-:Y:S01]  /*5920*/  LOP3.LUT R69, R2, R69, RZ, 0xfc, !PT ;  /* 0x0000004502457212 */ /* 0x000fe200078efcff */
[----:B------:R-:W-:Y:S01]  /*5930*/  IMAD.MOV.U32 R73, RZ, RZ, RZ ;  /* 0x000000ffff497224 */ /* 0x000fe200078e00ff */
[----:B------:R-:W-:Y:S01]  /*5940*/  SEL R76, R76, 0xfffffff0, !P2 ;  /* 0xfffffff04c4c7807 */ /* 0x000fe20005000000 */
[----:B------:R-:W-:Y:S01]  /*5950*/  IMAD.U32 R71, RZ, RZ, UR4 ;  /* 0x00000004ff477e24 */ /* 0x000fe2000f8e00ff */
[----:B------:R-:W1:Y:S01]  /*5960*/  LDC R27, c[0x0][0xb30] ;  /* 0x0002cc00ff1b7b82 */ /* 0x000e620000000800 */
[----:B------:R-:W-:Y:S01]  /*5970*/  SEL R75, R75, 0xffffffe0, !P1 ;  /* 0xffffffe04b4b7807 */ /* 0x000fe20004800000 */
[----:B------:R-:W1:Y:S01]  /*5980*/  LDCU.64 UR50, c[0x0][0x348] ;  /* 0x00006900ff3277ac */ /* 0x000e620008000a00 */
[----:B------:R-:W1:Y:S05]  /*5990*/  LDCU.64 UR38, c[0x0][0x888] ;  /* 0x00011100ff2677ac */ /* 0x000e6a0008000a00 */
[----:B------:R-:W1:Y:S01]  /*59a0*/  LDC.64 R60, c[0x0][0xb10] ;  /* 0x0002c400ff3c7b82 */ /* 0x000e620000000a00 */
[----:B------:R-:W1:Y:S01]  /*59b0*/  LDCU.64 UR44, c[0x0][0x890] ;  /* 0x00011200ff2c77ac */ /* 0x000e620008000a00 */
[----:B------:R-:W-:Y:S01]  /*59c0*/  UMOV UR48, URZ ;  /* 0x000000ff00307c82 */ /* 0x000fe20008000000 */
[----:B------:R-:W-:-:S05]  /*59d0*/  UMOV UR52, URZ ;  /* 0x000000ff00347c82 */ /* 0x000fca0008000000 */
[----:B------:R-:W1:Y:S08]  /*59e0*/  LDC.64 R24, c[0x0][0xb18] ;  /* 0x0002c600ff187b82 */ /* 0x000e700000000a00 */
[----:B------:R-:W1:Y:S08]  /*59f0*/  LDC.64 R22, c[0x0][0xb28] ;  /* 0x0002ca00ff167b82 */ /* 0x000e700000000a00 */
[----:B------:R-:W1:Y:S01]  /*5a00*/  LDC.64 R58, c[0x0][0x8b0] ;  /* 0x00022c00ff3a7b82 */ /* 0x000e620000000a00 */
[----:B---3--:R-:W-:-:S07]  /*5a10*/  IMAD.IADD R32, R0, 0x1, R32 ;  /* 0x0000000100207824 */ /* 0x008fce00078e0220 */
[----:B------:R-:W3:Y:S08]  /*5a20*/  LDC.64 R56, c[0x0][0x8a8] ;  /* 0x00022a00ff387b82 */ /* 0x000ef00000000a00 */
[----:B--2-4-:R-:W1:Y:S02]  /*5a30*/  LDC R67, c[0x0][0x374] ;  /* 0x0000dd00ff437b82 */ /* 0x014e640000000800 */
.L_x_166:
[C---:B------:R-:W-:Y:S02]  /*5a40*/  LEA R0, R80.reuse, UR36, 0x3 ;  /* 0x0000002450007c11 */ /* 0x040fe4000f8e18ff */
[----:B------:R-:W-:Y:S02]  /*5a50*/  SHF.L.U32 R2, R73, 0x1f, RZ ;  /* 0x0000001f49027819 */ /* 0x000fe400000006ff */
[----:B------:R-:W-:Y:S02]  /*5a60*/  LEA R16, R80, UR36, 0x4 ;  /* 0x0000002450107c11 */ /* 0x000fe4000f8e20ff */
[----:B------:R-:W2:Y:S02]  /*5a70*/  SYNCS.PHASECHK.TRANS64.TRYWAIT P0, [R0+URZ+0x90], R2 ;  /* 0x00009002000075a7 */ /* 0x000ea400080011ff */
[----:B--2---:R-:W-:Y:S05]  /*5a80*/  @!P0 BRA `(.L_x_91) ;  /* 0x0000006400e48947 */ /* 0x004fea0003800000 */
.L_x_222:
[----:B------:R-:W4:Y:S01]  /*5a90*/  LDC.64 R10, c[0x0][0xb10] ;  /* 0x0002c400ff0a7b82 */ /* 0x000f220000000a00 */
[----:B------:R-:W3:Y:S01]  /*5aa0*/  LDS.128 R16, [R16+0x120] ;  /* 0x0001200010107984 */ /* 0x000ee20000000c00 */
[----:B-1----:R-:W-:Y:S01]  /*5ab0*/  ISETP.NE.AND P1, PT, R27, 0x1, PT ;  /* 0x000000011b00780c */ /* 0x002fe20003f25270 */
[----:B--2---:R-:W-:Y:S01]  /*5ac0*/  VIADD R0, R0, 0xa0 ;  /* 0x000000a000007836 */ /* 0x004fe20000000000 */
[----:B------:R-:W-:Y:S04]  /*5ad0*/  ISETP.GE.AND P0, PT, R26, 0x1, PT ;  /* 0x000000011a00780c */ /* 0x000fe80003f06270 */
[----:B------:R-:W1:Y:S01]  /*5ae0*/  LDC.64 R8, c[0x0][0xb18] ;  /* 0x0002c600ff087b82 */ /* 0x000e620000000a00 */
[----:B------:R-:W-:Y:S01]  /*5af0*/  PRMT R0, RZ, 0x654, R0 ;  /* 0x00000654ff007816 */ /* 0x000fe20000000000 */
[----:B------:R-:W-:Y:S01]  /*5b00*/  @!PT LDS RZ, [RZ] ;  /* 0x00000000fffff984 */ /* 0x000fe20000000800 */
[----:B------:R-:W-:Y:S01]  /*5b10*/  @!PT LDS RZ, [RZ] ;  /* 0x00000000fffff984 */ /* 0x000fe20000000800 */
[----:B------:R-:W-:Y:S01]  /*5b20*/  @!PT LDS RZ, [RZ] ;  /* 0x00000000fffff984 */ /* 0x000fe20000000800 */
[----:B------:R-:W-:Y:S01]  /*5b30*/  @!PT LDS RZ, [RZ] ;  /* 0x00000000fffff984 */ /* 0x000fe20000000800 */
[----:B------:R2:W-:Y:S06]  /*5b40*/  MEMBAR.ALL.CTA ;  /* 0x0000000000007992 */ /* 0x0005ec0000008000 */
[----:B--2---:R-:W2:Y:S01]  /*5b50*/  FENCE.VIEW.ASYNC.S ;  /* 0x00000000000073c6 */ /* 0x004ea20000000000 */
[----:B------:R-:W1:Y:S08]  /*5b60*/  @!P1 LDC R12, c[0x0][0xb20] ;  /* 0x0002c800ff0c9b82 */ /* 0x000e700000000800 */
[----:B------:R-:W1:Y:S01]  /*5b70*/  @!P1 LDC R7, c[0x0][0xb0c] ;  /* 0x0002c300ff079b82 */ /* 0x000e620000000800 */
[----:B--2---:R2:W-:Y:S01]  /*5b80*/  SYNCS.ARRIVE.TRANS64.RED.A1T0 RZ, [R0+URZ], RZ ;  /* 0x000000ff00ff79a7 */ /* 0x0045e200081004ff */
[----:B---3--:R-:W-:Y:S04]  /*5b90*/  LOP3.LUT P4, RZ, R18, 0x1, RZ, 0xc0, !PT ;  /* 0x0000000112ff7812 */ /* 0x008fe8000788c0ff */
[----:B------:R-:W-:Y:S09]  /*5ba0*/  P2R R78, PR, RZ, 0x10 ;  /* 0x00000010ff4e7803 */ /* 0x000ff20000000000 */
[----:B------:R-:W-:Y:S02]  /*5bb0*/  @P4 MOV R30, R16 ;  /* 0x00000010001e4202 */ /* 0x000fe40000000f00 */
[----:B------:R-:W-:Y:S01]  /*5bc0*/  @P4 LOP3.LUT R29, R17, 0xffff, RZ, 0xc0, !PT ;  /* 0x0000ffff111d4812 */ /* 0x000fe200078ec0ff */
[----:B--2-4-:R-:W-:Y:S06]  /*5bd0*/  @!P0 BRA `(.L_x_92) ;  /* 0x0000000000a48947 */ /* 0x014fec0003800000 */
[-C--:B------:R-:W-:Y:S01]  /*5be0*/  IMAD.HI.U32 R0, R67, R25.reuse, RZ ;  /* 0x0000001943007227 */ /* 0x080fe200078e00ff */
[----:B------:R-:W-:Y:S02]  /*5bf0*/  ISETP.NE.AND P0, PT, R24, 0x1, PT ;  /* 0x000000011800780c */ /* 0x000fe40003f05270 */
[----:B------:R-:W-:Y:S01]  /*5c00*/  ISETP.NE.AND P2, PT, R26, 0x1, PT ;  /* 0x000000011a00780c */ /* 0x000fe20003f45270 */
[----:B------:R-:W-:Y:S01]  /*5c10*/  IMAD.HI.U32 R4, R68, R60, RZ ;  /* 0x0000003c44047227 */ /* 0x000fe200078e00ff */
[----:B------:R-:W-:Y:S02]  /*5c20*/  SHF.R.U32.HI R0, RZ, R66, R0 ;  /* 0x00000042ff007219 */ /* 0x000fe40000011600 */
[----:B------:R-:W-:Y:S01]  /*5c30*/  ISETP.NE.AND P3, PT, R28, 0x1, PT ;  /* 0x000000011c00780c */ /* 0x000fe20003f65270 */
[----:B------:R-:W-:Y:S01]  /*5c40*/  IMAD.HI.U32 R6, R29, R25, RZ ;  /* 0x000000191d067227 */ /* 0x000fe200078e00ff */
[-C--:B------:R-:W-:Y:S02]  /*5c50*/  SHF.R.U32.HI R4, RZ, R61.reuse, R4 ;  /* 0x0000003dff047219 */ /* 0x080fe40000011604 */
        /* <DEDUP_REMOVED lines=14> */
[C---:B------:R-:W-:Y:S03]  /*5d40*/  IMAD.HI.U32 R0, R3.reuse, R22, RZ ;  /* 0x0000001603007227 */ /* 0x040fe600078e00ff */
[C---:B------:R-:W-:Y:S02]  /*5d50*/  ISETP.GE.OR P0, PT, R2.reuse, R5, P0 ;  /* 0x000000050200720c */ /* 0x040fe40000706670 */
[----:B------:R-:W-:Y:S04]  /*5d60*/  SHF.R.U32.HI R0, RZ, R23, R0 ;  /* 0x00000017ff007219 */ /* 0x000fe80000011600 */
[C---:B------:R-:W-:Y:S05]  /*5d70*/  SEL R6, R3.reuse, R0, !P2 ;  /* 0x0000000003067207 */ /* 0x040fea0005000000 */
        /* <DEDUP_REMOVED lines=14> */
[----:B------:R-:W-:Y:S07]  /*5e60*/  IMAD R29, R3, R24, R29 ;  /* 0x00000018031d7224 */ /* 0x000fee00078e021d */
.L_x_92:
[----:B-1----:R-:W-:Y:S01]  /*5e70*/  @!P1 ISETP.NE.AND P0, PT, R8, 0x1, PT ;  /* 0x000000010800980c */ /* 0x002fe20003f05270 */
[----:B------:R-:W-:Y:S01]  /*5e80*/  @!P1 IMAD.HI.U32 R2, R29, R9, RZ ;  /* 0x000000091d029227 */ /* 0x000fe200078e00ff */
[----:B------:R-:W-:Y:S01]  /*5e90*/  R2UR UR42, R15 ;  /* 0x000000000f2a72ca */ /* 0x000fe200000e0000 */
[----:B------:R-:W-:Y:S01]  /*5ea0*/  BSSY.RECONVERGENT B6, `(.L_x_93) ;  /* 0x0000031000067945 */ /* 0x000fe20003800200 */
[----:B------:R-:W-:Y:S01]  /*5eb0*/  R2UR UR41, R14 ;  /* 0x000000000e2972ca */ /* 0x000fe200000e0000 */
[----:B------:R-:W-:Y:S01]  /*5ec0*/  @!P1 IMAD.HI.U32 R0, R30, R10, RZ ;  /* 0x0000000a1e009227 */ /* 0x000fe200078e00ff */
[----:B------:R-:W-:Y:S02]  /*5ed0*/  @!P1 SHF.R.U32.HI R2, RZ, R12, R2 ;  /* 0x0000000cff029219 */ /* 0x000fe40000011602 */
[----:B------:R-:W-:Y:S01]  /*5ee0*/  @!P1 ISETP.NE.AND P2, PT, R7, 0x1, PT ;  /* 0x000000010700980c */ /* 0x000fe20003f45270 */
[----:B------:R-:W-:Y:S01]  /*5ef0*/  VIADD R80, R80, 0x1 ;  /* 0x0000000150507836 */ /* 0x000fe20000000000 */
[----:B------:R-:W-:Y:S02]  /*5f00*/  @!P1 SEL R2, R29, R2, !P0 ;  /* 0x000000021d029207 */ /* 0x000fe40004000000 */
[----:B------:R-:W-:Y:S02]  /*5f10*/  @!P1 SHF.R.U32.HI R0, RZ, R11, R0 ;  /* 0x0000000bff009219 */ /* 0x000fe40000011600 */
[----:B------:R-:W-:Y:S01]  /*5f20*/  LOP3.LUT P0, RZ, R71, 0x3f0, RZ, 0xc0, !PT ;  /* 0x000003f047ff7812 */ /* 0x000fe2000780c0ff */
[----:B------:R-:W-:Y:S01]  /*5f30*/  USHF.L.U32 UR42, UR42, 0x6, URZ ;  /* 0x000000062a2a7899 */ /* 0x000fe200080006ff */
[----:B------:R-:W-:Y:S01]  /*5f40*/  @!P1 SEL R3, R30, R0, !P2 ;  /* 0x000000001e039207 */ /* 0x000fe20005000000 */
[----:B------:R-:W-:Y:S01]  /*5f50*/  USHF.L.U32 UR41, UR41, 0x8, URZ ;  /* 0x0000000829297899 */ /* 0x000fe200080006ff */
[----:B------:R-:W-:Y:S03]  /*5f60*/  @P4 SHF.R.U32.HI R72, RZ, 0x10, R17 ;  /* 0x00000010ff484819 */ /* 0x000fe60000011611 */
[----:B------:R-:W-:Y:S02]  /*5f70*/  @!P1 IMAD.IADD R0, R2, 0x1, -R3 ;  /* 0x0000000102009824 */ /* 0x000fe400078e0a03 */
[----:B------:R-:W-:Y:S02]  /*5f80*/  @!P1 IMAD.IADD R2, R3, 0x1, -R2 ;  /* 0x0000000103029824 */ /* 0x000fe400078e0a02 */
[----:B------:R-:W-:Y:S02]  /*5f90*/  @!P1 IMAD R30, R0, R7, R30 ;  /* 0x00000007001e9224 */ /* 0x000fe400078e021e */
[----:B------:R-:W-:Y:S01]  /*5fa0*/  @!P1 IMAD R29, R2, R8, R29 ;  /* 0x00000008021d9224 */ /* 0x000fe200078e021d */
[----:B------:R-:W-:Y:S06]  /*5fb0*/  @!P0 BRA `(.L_x_94) ;  /* 0x00000000007c8947 */ /* 0x000fec0003800000 */
[----:B------:R-:W1:Y:S01]  /*5fc0*/  LDCU.64 UR8, c[0x4][0x80] ;  /* 0x01001000ff0877ac */ /* 0x000e620008000a00 */
[----:B------:R-:W-:Y:S01]  /*5fd0*/  MOV R2, 0x0 ;  /* 0x0000000000027802 */ /* 0x000fe20000000f00 */
[----:B------:R-:W-:Y:S02]  /*5fe0*/  HFMA2 R12, -RZ, RZ, 0, 5.9604644775390625e-08 ;  /* 0x00000001ff0c7431 */ /* 0x000fe400000001ff */
[----:B------:R-:W-:Y:S01]  /*5ff0*/  IMAD.MOV.U32 R8, RZ, RZ, 0x70 ;  /* 0x00000070ff087424 */ /* 0x000fe200078e00ff */
[----:B------:R2:W3:Y:S01]  /*6000*/  LDC.64 R14, c[0x4][R2] ;  /* 0x01000000020e7b82 */ /* 0x0004e20000000a00 */
[----:B------:R-:W4:Y:S01]  /*6010*/  LDCU.64 UR6, c[0x4][0x88] ;  /* 0x01001100ff0677ac */ /* 0x000f220008000a00 */
[----:B------:R-:W-:Y:S01]  /*6020*/  IMAD.MOV.U32 R13, RZ, RZ, RZ ;  /* 0x000000ffff0d7224 */ /* 0x000fe200078e00ff */
[----:B------:R-:W2:Y:S01]  /*6030*/  LDCU.64 UR4, c[0x4][0x8] ;  /* 0x01000100ff0477ac */ /* 0x000ea20008000a00 */
[----:B-1----:R-:W-:Y:S01]  /*6040*/  MOV R5, UR9 ;  /* 0x0000000900057c02 */ /* 0x002fe20008000f00 */
[----:B------:R-:W-:Y:S01]  /*6050*/  IMAD.U32 R4, RZ, RZ, UR8 ;  /* 0x00000008ff047e24 */ /* 0x000fe2000f8e00ff */
[----:B----4-:R-:W-:Y:S01]  /*6060*/  MOV R7, UR7 ;  /* 0x0000000700077c02 */ /* 0x010fe20008000f00 */
[----:B------:R-:W-:Y:S01]  /*6070*/  IMAD.U32 R6, RZ, RZ, UR6 ;  /* 0x00000006ff067e24 */ /* 0x000fe2000f8e00ff */
[----:B--2---:R-:W-:Y:S01]  /*6080*/  MOV R11, UR5 ;  /* 0x00000005000b7c02 */ /* 0x004fe20008000f00 */
[----:B------:R-:W-:Y:S02]  /*6090*/  IMAD.U32 R10, RZ, RZ, UR4 ;  /* 0x00000004ff0a7e24 */ /* 0x000fe4000f8e00ff */
[----:B------:R-:W-:Y:S07]  /*60a0*/  LEPC R20, `(.L_x_95) ;  /* 0x000000001014794e */ /* 0x000fee0000000000 */
[----:B---3-5:R-:W-:Y:S05]  /*60b0*/  CALL.ABS.NOINC R14 ;  /* 0x000000000e007343 */ /* 0x028fea0003c00000 */
.L_x_95:
[----:B------:R-:W1:Y:S01]  /*60c0*/  LDCU.64 UR8, c[0x4][0x80] ;  /* 0x01001000ff0877ac */ /* 0x000e620008000a00 */
[----:B------:R-:W2:Y:S01]  /*60d0*/  LDC.64 R2, c[0x4][R2] ;  /* 0x0100000002027b82 */ /* 0x000ea20000000a00 */
[----:B------:R-:W-:Y:S02]  /*60e0*/  HFMA2 R12, -RZ, RZ, 0, 5.9604644775390625e-08 ;  /* 0x00000001ff0c7431 */ /* 0x000fe400000001ff */
[----:B------:R-:W-:Y:S02]  /*60f0*/  IMAD.MOV.U32 R8, RZ, RZ, 0x70 ;  /* 0x00000070ff087424 */ /* 0x000fe400078e00ff */
[----:B------:R-:W-:Y:S01]  /*6100*/  IMAD.MOV.U32 R13, RZ, RZ, RZ ;  /* 0x000000ffff0d7224 */ /* 0x000fe200078e00ff */
[----:B------:R-:W3:Y:S01]  /*6110*/  LDCU.64 UR6, c[0x4][0x88] ;  /* 0x01001100ff0677ac */ /* 0x000ee20008000a00 */
[----:B------:R-:W4:Y:S01]  /*6120*/  LDCU.64 UR4, c[0x4][0x8] ;  /* 0x01000100ff0477ac */ /* 0x000f220008000a00 */
[----:B-1----:R-:W-:Y:S02]  /*6130*/  MOV R4, UR8 ;  /* 0x0000000800047c02 */ /* 0x002fe40008000f00 */
[----:B------:R-:W-:Y:S02]  /*6140*/  MOV R5, UR9 ;  /* 0x0000000900057c02 */ /* 0x000fe40008000f00 */
[----:B---3--:R-:W-:Y:S01]  /*6150*/  MOV R7, UR7 ;  /* 0x0000000700077c02 */ /* 0x008fe20008000f00 */
[----:B------:R-:W-:Y:S01]  /*6160*/  IMAD.U32 R6, RZ, RZ, UR6 ;  /* 0x00000006ff067e24 */ /* 0x000fe2000f8e00ff */
[----:B----4-:R-:W-:Y:S01]  /*6170*/  MOV R11, UR5 ;  /* 0x00000005000b7c02 */ /* 0x010fe20008000f00 */
[----:B------:R-:W-:Y:S02]  /*6180*/  IMAD.U32 R10, RZ, RZ, UR4 ;  /* 0x00000004ff0a7e24 */ /* 0x000fe4000f8e00ff */
[----:B------:R-:W-:Y:S07]  /*6190*/  LEPC R20, `(.L_x_94) ;  /* 0x000000001014794e */ /* 0x000fee0000000000 */
[----:B--2---:R-:W-:Y:S05]  /*61a0*/  CALL.ABS.NOINC R2 ;  /* 0x0000000002007343 */ /* 0x004fea0003c00000 */
.L_x_94:
[----:B------:R-:W-:Y:S05]  /*61b0*/  BSYNC.RECONVERGENT B6 ;  /* 0x0000000000067941 */ /* 0x000fea0003800200 */
.L_x_93:
[----:B------:R-:W-:Y:S01]  /*61c0*/  ISETP.NE.U32.AND P4, PT, R58, RZ, PT ;  /* 0x000000ff3a00720c */ /* 0x000fe20003f85070 */
[----:B------:R-:W-:Y:S01]  /*61d0*/  UISETP.NE.AND UP2, UPT, UR49, URZ, UPT ;  /* 0x000000ff3100728c */ /* 0x000fe2000bf45270 */
[----:B------:R-:W-:Y:S01]  /*61e0*/  ISETP.NE.U32.AND P2, PT, RZ, UR38, PT ;  /* 0x00000026ff007c0c */ /* 0x000fe2000bf45070 */
[----:B------:R-:W-:Y:S01]  /*61f0*/  UISETP.NE.U32.AND UP1, UPT, UR44, URZ, UPT ;  /* 0x000000ff2c00728c */ /* 0x000fe2000bf25070 */
[----:B------:R-:W-:Y:S01]  /*6200*/  ISETP.NE.AND.EX P4, PT, R59, RZ, PT, P4 ;  /* 0x000000ff3b00720c */ /* 0x000fe20003f85340 */
[----:B------:R-:W-:Y:S01]  /*6210*/  UPLOP3.LUT UP0, UPT, UPT, UPT, UPT, 0x40, 0x4 ;  /* 0x000000000004789c */ /* 0x000fe20003f0e870 */
[----:B------:R-:W-:Y:S01]  /*6220*/  ISETP.NE.AND.EX P2, PT, RZ, UR39, PT, P2 ;  /* 0x00000027ff007c0c */ /* 0x000fe2000bf45320 */
[----:B------:R-:W-:Y:S01]  /*6230*/  UISETP.NE.AND.EX UP1, UPT, UR45, URZ, UPT, UP1 ;  /* 0x000000ff2d00728c */ /* 0x000fe2000bf25310 */
[----:B------:R-:W-:Y:S04]  /*6240*/  PLOP3.LUT P1, PT, PT, PT, UP2, 0x80, 0x8 ;  /* 0x000000000008781c */ /* 0x000fe80003f2f028 */
[----:B------:R-:W-:Y:S06]  /*6250*/  @UP2 UPLOP3.LUT UP0, UPT, UPT, UPT, UP1, 0x80, 0x8 ;  /* 0x000000000008289c */ /* 0x000fec0003f0f010 */
[----:B------:R-:W-:Y:S01]  /*6260*/  PLOP3.LUT P0, PT, PT, PT, UP0, 0x80, 0x8 ;  /* 0x000000000008781c */ /* 0x000fe20003f0f008 */
[----:B------:R-:W-:Y:S01]  /*6270*/  @!UPT UIADD3 URZ, UPT, UPT, URZ, URZ, URZ ;  /* 0x000000fffffff290 */ /* 0x000fe2000fffe0ff */
[----:B------:R-:W-:Y:S11]  /*6280*/  BRA.U !UP1, `(.L_x_96) ;  /* 0x00000001093c7547 */ /* 0x000ff6000b800000 */
[----:B------:R-:W-:Y:S01]  /*6290*/  UISETP.NE.U32.AND UP0, UPT, UR38, URZ, UPT ;  /* 0x000000ff2600728c */ /* 0x000fe2000bf05070 */
[----:B------:R-:W-:Y:S01]  /*62a0*/  R2UR UR4, R65 ;  /* 0x00000000410472ca */ /* 0x000fe200000e0000 */
[----:B------:R-:W-:Y:S02]  /*62b0*/  HFMA2 R64, -RZ, RZ, 0, 5.9604644775390625e-08 ;  /* 0x00000001ff407431 */ /* 0x000fe400000001ff */
[----:B------:R-:W-:Y:S01]  /*62c0*/  IMAD.MOV.U32 R0, RZ, RZ, 0x1 ;  /* 0x00000001ff007424 */ /* 0x000fe200078e00ff */
[----:B------:R-:W-:Y:S06]  /*62d0*/  UISETP.NE.AND.EX UP0, UPT, UR39, URZ, UPT, UP0 ;  /* 0x000000ff2700728c */ /* 0x000fec000bf05300 */
[----:B------:R-:W-:Y:S05]  /*62e0*/  PLOP3.LUT P3, PT, PT, PT, UP0, 0x80, 0x8 ;  /* 0x000000000008781c */ /* 0x000fea0003f6f008 */
[----:B------:R-:W1:Y:S01]  /*62f0*/  @UP0 LDCU.64 UR6, c[0x0][0x888] ;  /* 0x00011100ff0607ac */ /* 0x000e620008000a00 */
[----:B------:R-:W-:Y:S07]  /*6300*/  @UP0 UIMAD UR4, UR4, UR44, URZ ;  /* 0x0000002c040402a4 */ /* 0x000fee000f8e02ff */
[----:B------:R-:W-:Y:S01]  /*6310*/  @!P3 PRMT R64, R0, 0x7610, R64 ;  /* 0x000076100040b816 */ /* 0x000fe20000000040 */
[----:B-1----:R-:W-:Y:S03]  /*6320*/  @UP0 UIMAD.WIDE UR6, UR4, 0x4, UR6 ;  /* 0x00000004040608a5 */ /* 0x002fe6000f8e0206 */
[----:B------:R-:W1:Y:S03]  /*6330*/  @!UP0 LDCU UR4, c[0x0][0x880] ;  /* 0x00011000ff0487ac */ /* 0x000e660008000800 */
[----:B------:R-:W-:Y:S02]  /*6340*/  IMAD.U32 R2, RZ, RZ, UR6 ;  /* 0x00000006ff027e24 */ /* 0x000fe4000f8e00ff */
[----:B------:R-:W-:Y:S05]  /*6350*/  IMAD.U32 R3, RZ, RZ, UR7 ;  /* 0x00000007ff037e24 */ /* 0x000fea000f8e00ff */
[----:B-----5:R2:W5:Y:S02]  /*6360*/  @P3 LDG.E R35, desc[UR46][R2.64] ;  /* 0x0000002e02233981 */ /* 0x020564000c1e1900 */
[----:B-12---:R-:W-:Y:S02]  /*6370*/  @!P3 MOV R35, UR4 ;  /* 0x000000040023bc02 */ /* 0x006fe40008000f00 */
.L_x_96:
[----:B------:R-:W-:Y:S05]  /*6380*/  @!P4 BRA `(.L_x_97) ;  /* 0x000000000024c947 */ /* 0x000fea0003800000 */
[----:B------:R-:W-:Y:S02]  /*6390*/  ISETP.NE.U32.AND P3, PT, R56, RZ, PT ;  /* 0x000000ff3800720c */ /* 0x000fe40003f65070 */
[----:B------:R-:W-:Y:S02]  /*63a0*/  R2UR UR4, R65 ;  /* 0x00000000410472ca */ /* 0x000fe400000e0000 */
[----:B------:R-:W-:Y:S11]  /*63b0*/  ISETP.NE.AND.EX P3, PT, R57, RZ, PT, P3 ;  /* 0x000000ff3900720c */ /* 0x000ff60003f65330 */
[----:B------:R-:W-:Y:S02]  /*63c0*/  @!UPT UIADD3 URZ, UPT, UPT, URZ, URZ, URZ ;  /* 0x000000fffffff290 */ /* 0x000fe4000fffe0ff */
[----:B------:R-:W1:Y:S01]  /*63d0*/  @P3 LDC.64 R2, c[0x0][0x8a8] ;  /* 0x00022a00ff023b82 */ /* 0x000e620000000a00 */
[----:B------:R-:W-:Y:S04]  /*63e0*/  @P3 IMAD R0, R58, UR4, RZ ;  /* 0x000000043a003c24 */ /* 0x000fe8000f8e02ff */
[----:B-1----:R-:W-:Y:S05]  /*63f0*/  @P3 IMAD.WIDE R2, R0, 0x4, R2 ;  /* 0x0000000400023825 */ /* 0x002fea00078e0202 */
[----:B-----5:R1:W5:Y:S02]  /*6400*/  @P3 LDG.E R33, desc[UR46][R2.64] ;  /* 0x0000002e02213981 */ /* 0x020364000c1e1900 */
[----:B-1----:R-:W2:Y:S02]  /*6410*/  @!P3 LDC R33, c[0x0][0x8a0] ;  /* 0x00022800ff21bb82 */ /* 0x002ea40000000800 */
.L_x_97:
[----:B-----5:R-:W-:Y:S01]  /*6420*/  FSETP.NEU.AND P3, PT, R35, RZ, PT ;  /* 0x000000ff2300720b */ /* 0x020fe20003f6d000 */
[----:B------:R-:W-:Y:S01]  /*6430*/  IMAD.SHL.U32 R88, R69, 0x4, RZ ;  /* 0x0000000445587824 */ /* 0x000fe200078e00ff */
[----:B------:R-:W-:Y:S01]  /*6440*/  SEL R4, RZ, 0xffffffff, P2 ;  /* 0xffffffffff047807 */ /* 0x000fe20001000000 */
[----:B------:R-:W-:Y:S01]  /*6450*/  BSSY B1, `(.L_x_98) ;  /* 0x0000042000017945 */ /* 0x000fe20003800000 */
[----:B------:R-:W-:Y:S01]  /*6460*/  @P1 LOP3.LUT P2, RZ, R64, 0xff, RZ, 0xc0, !PT ;  /* 0x000000ff40ff1812 */ /* 0x000fe2000784c0ff */
[----:B------:R-:W-:Y:S01]  /*6470*/  VIADD R83, R88, UR36 ;  /* 0x0000002458537c36 */ /* 0x000fe20008000000 */
[----:B------:R-:W-:Y:S01]  /*6480*/  @P1 SEL R0, RZ, 0xffffffff, P3 ;  /* 0xffffffffff001807 */ /* 0x000fe20001800000 */
[----:B------:R-:W-:Y:S01]  /*6490*/  IMAD.MOV.U32 R89, RZ, RZ, 0x1 ;  /* 0x00000001ff597424 */ /* 0x000fe200078e00ff */
[C---:B------:R-:W-:Y:S01]  /*64a0*/  LEA R84, R31.reuse, UR36, 0x3 ;  /* 0x000000241f547c11 */ /* 0x040fe2000f8e18ff */
[----:B------:R-:W-:Y:S01]  /*64b0*/  IMAD.MOV.U32 R87, RZ, RZ, RZ ;  /* 0x000000ffff577224 */ /* 0x000fe200078e00ff */
[----:B------:R-:W-:Y:S02]  /*64c0*/  @P0 SEL R0, R4, R0, !P2 ;  /* 0x0000000004000207 */ /* 0x000fe40005000000 */
[----:B------:R-:W-:Y:S02]  /*64d0*/  CS2R R46, SRZ ;  /* 0x00000000002e7805 */ /* 0x000fe4000001ff00 */
[----:B------:R-:W-:Y:S02]  /*64e0*/  SHF.L.U32 R2, R74, 0x1f, RZ ;  /* 0x0000001f4a027819 */ /* 0x000fe400000006ff */
[----:B------:R-:W-:Y:S02]  /*64f0*/  CS2R R44, SRZ ;  /* 0x00000000002c7805 */ /* 0x000fe4000001ff00 */
[----:B------:R-:W-:Y:S02]  /*6500*/  @P1 LOP3.LUT R0, R0, 0x1, RZ, 0xc0, !PT ;  /* 0x0000000100001812 */ /* 0x000fe400078ec0ff */
[----:B------:R-:W-:Y:S02]  /*6510*/  CS2R R42, SRZ ;  /* 0x00000000002a7805 */ /* 0x000fe4000001ff00 */
[----:B------:R-:W-:Y:S02]  /*6520*/  PLOP3.LUT P2, PT, PT, PT, UP1, 0x80, 0x8 ;  /* 0x000000000008781c */ /* 0x000fe40003f4f018 */
[----:B------:R-:W-:Y:S02]  /*6530*/  CS2R R40, SRZ ;  /* 0x0000000000287805 */ /* 0x000fe4000001ff00 */
[----:B------:R-:W-:Y:S02]  /*6540*/  ISETP.NE.U32.OR P6, PT, R0, 0x1, !P1 ;  /* 0x000000010000780c */ /* 0x000fe40004fc5470 */
[----:B------:R-:W-:Y:S02]  /*6550*/  CS2R R50, SRZ ;  /* 0x0000000000327805 */ /* 0x000fe4000001ff00 */
[----:B------:R-:W-:Y:S02]  /*6560*/  LEA.HI R34, R31, R31, RZ, 0x1 ;  /* 0x0000001f1f227211 */ /* 0x000fe400078f08ff */
[----:B------:R-:W-:Y:S02]  /*6570*/  CS2R R48, SRZ ;  /* 0x0000000000307805 */ /* 0x000fe4000001ff00 */
[----:B------:R-:W-:Y:S02]  /*6580*/  LOP3.LUT P4, R79, R64, 0xff, RZ, 0xc0, !PT ;  /* 0x000000ff404f7812 */ /* 0x000fe4000788c0ff */
[----:B------:R-:W-:Y:S02]  /*6590*/  CS2R R54, SRZ ;  /* 0x0000000000367805 */ /* 0x000fe4000001ff00 */
[----:B------:R-:W-:Y:S02]  /*65a0*/  SEL R3, RZ, 0xffffffff, P3 ;  /* 0xffffffffff037807 */ /* 0x000fe40001800000 */
[----:B------:R-:W-:Y:S02]  /*65b0*/  CS2R R52, SRZ ;  /* 0x0000000000347805 */ /* 0x000fe4000001ff00 */
[----:B------:R-:W-:Y:S01]  /*65c0*/  P2R R81, PR, RZ, 0x40 ;  /* 0x00000040ff517803 */ /* 0x000fe20000000000 */
[----:B------:R-:W-:Y:S01]  /*65d0*/  VIADD R85, R83, 0x400 ;  /* 0x0000040053557836 */ /* 0x000fe20000000000 */
[----:B------:R-:W-:Y:S01]  /*65e0*/  @P2 SEL R3, R4, R3, !P4 ;  /* 0x0000000304032207 */ /* 0x000fe20006000000 */
[----:B------:R-:W-:Y:S01]  /*65f0*/  IMAD.IADD R82, R75, 0x1, R83 ;  /* 0x000000014b527824 */ /* 0x000fe200078e0253 */
[----:B------:R-:W-:Y:S02]  /*6600*/  @P6 SHF.L.U32 R0, RZ, 0x1f, RZ ;  /* 0x0000001fff006819 */ /* 0x000fe400000006ff */
[----:B------:R-:W-:Y:S02]  /*6610*/  LOP3.LUT R3, R3, 0x1, RZ, 0xc0, !PT ;  /* 0x0000000103037812 */ /* 0x000fe400078ec0ff */
[----:B------:R1:W3:Y:S02]  /*6620*/  @P6 SYNCS.PHASECHK.TRANS64.TRYWAIT P1, [UR36+0x40], R0 ;  /* 0x00004000ff0065a7 */ /* 0x0002e40008021124 */
[----:B------:R-:W-:Y:S04]  /*6630*/  ISETP.NE.U32.AND P5, PT, R3, 0x1, PT ;  /* 0x000000010300780c */ /* 0x000fe80003fa5070 */
[----:B------:R-:W-:Y:S01]  /*6640*/  P2R R90, PR, RZ, 0x20 ;  /* 0x00000020ff5a7803 */ /* 0x000fe20000000000 */
[----:B------:R4:W2:Y:S01]  /*6650*/  SYNCS.PHASECHK.TRANS64.TRYWAIT P0, [R84+URZ+0xb0], R2 ;  /* 0x0000b002540075a7 */ /* 0x0008a200080011ff */
[C---:B-1----:R-:W-:Y:S01]  /*6660*/  IMAD.SHL.U32 R0, R34.reuse, 0x80, RZ ;  /* 0x0000008022007824 */ /* 0x042fe200078e00ff */
[----:B------:R-:W-:Y:S04]  /*6670*/  LOP3.LUT R34, R34, 0xffe, RZ, 0xc0, !PT ;  /* 0x00000ffe22227812 */ /* 0x000fe800078ec0ff */
[----:B------:R-:W-:Y:S01]  /*6680*/  LOP3.LUT R0, R0, 0xffffff00, RZ, 0xc0, !PT ;  /* 0xffffff0000007812 */ /* 0x000fe200078ec0ff */
[----:B------:R-:W-:Y:S04]  /*6690*/  IMAD.IADD R34, R31, 0x1, -R34 ;  /* 0x000000011f227824 */ /* 0x000fe800078e0a22 */
[----:B------:R-:W-:Y:S04]  /*66a0*/  IMAD.IADD R0, R32, 0x1, R0 ;  /* 0x0000000120007824 */ /* 0x000fe800078e0200 */
[----:B------:R-:W-:Y:S01]  /*66b0*/  IMAD R34, R34, 0x100000, R0 ;  /* 0x0010000022227824 */ /* 0x000fe200078e0200 */
[----:B---3--:R-:W-:Y:S01]  /*66c0*/  @P6 SEL R89, RZ, 0x1, !P1 ;  /* 0x00000001ff596807 */ /* 0x008fe20004800000 */
[----:B----4-:R-:W-:Y:S06]  /*66d0*/  @!P6 BRA `(.L_x_99) ;  /* 0x000000000064e947 */ /* 0x010fec0003800000 */
[----:B------:R-:W-:Y:S01]  /*66e0*/  @P5 IMAD R5, R76, 0x4, R85 ;  /* 0x000000044c055824 */ /* 0x000fe200078e0255 */
[----:B------:R-:W-:Y:S01]  /*66f0*/  ISETP.NE.AND P1, PT, R89, RZ, PT ;  /* 0x000000ff5900720c */ /* 0x000fe20003f25270 */
[----:B------:R-:W-:Y:S01]  /*6700*/  IMAD.MOV.U32 R46, RZ, RZ, RZ ;  /* 0x000000ffff2e7224 */ /* 0x000fe200078e00ff */
[----:B------:R-:W-:Y:S01]  /*6710*/  BSSY B0, `(.L_x_100) ;  /* 0x000000d000007945 */ /* 0x000fe20003800000 */
[----:B------:R-:W-:Y:S01]  /*6720*/  @P5 IMAD.IADD R4, R75, 0x1, R5 ;  /* 0x000000014b045824 */ /* 0x000fe200078e0205 */
[----:B------:R-:W-:Y:S02]  /*6730*/  CS2R R42, SRZ ;  /* 0x00000000002a7805 */ /* 0x000fe4000001ff00 */
[----:B------:R-:W-:Y:S02]  /*6740*/  CS2R R40, SRZ ;  /* 0x0000000000287805 */ /* 0x000fe4000001ff00 */
[----:B------:R-:W-:Y:S02]  /*6750*/  CS2R R44, SRZ ;  /* 0x00000000002c7805 */ /* 0x000fe4000001ff00 */
[----:B------:R-:W-:Y:S02]  /*6760*/  CS2R R54, SRZ ;  /* 0x0000000000367805 */ /* 0x000fe4000001ff00 */
[----:B------:R-:W-:Y:S02]  /*6770*/  CS2R R52, SRZ ;  /* 0x0000000000347805 */ /* 0x000fe4000001ff00 */
[----:B------:R-:W-:Y:S02]  /*6780*/  CS2R R50, SRZ ;  /* 0x0000000000327805 */ /* 0x000fe4000001ff00 */
[----:B------:R-:W-:Y:S01]  /*6790*/  CS2R R48, SRZ ;  /* 0x0000000000307805 */ /* 0x000fe2000001ff00 */
[----:B------:R-:W-:Y:S06]  /*67a0*/  @P1 BRA `(.L_x_101) ;  /* 0x00000000000c1947 */ /* 0x000fec0003800000 */
[----:B------:R-:W-:Y:S04]  /*67b0*/  SHF.L.U32 R3, RZ, 0x1f, RZ ;  /* 0x0000001fff037819 */ /* 0x000fe800000006ff */
[----:B------:R-:W1:Y:S02]  /*67c0*/  SYNCS.PHASECHK.TRANS64.TRYWAIT P1, [UR36+0x40], R3 ;  /* 0x00004003ff0075a7 */ /* 0x000e640008021124 */
[----:B-1----:R-:W-:Y:S05]  /*67d0*/  @!P1 BRA `(.L_x_102) ;  /* 0x0000005800a49947 */ /* 0x002fea0003800000 */
.L_x_101:
[----:B------:R-:W-:Y:S05]  /*67e0*/  BSYNC B0 ;  /* 0x0000000000007941 */ /* 0x000fea0003800000 */
.L_x_100:
[----:B------:R-:W-:Y:S01]  /*67f0*/  ISETP.NE.AND P1, PT, R90, RZ, PT ;  /* 0x000000ff5a00720c */ /* 0x000fe20003f25270 */
[----:B------:R-:W-:Y:S11]  /*6800*/  HFMA2 R87, -RZ, RZ, 0, 5.9604644775390625e-08 ;  /* 0x00000001ff577431 */ /* 0x000ff600000001ff */
[----:B------:R-:W-:Y:S01]  /*6810*/  @!UPT UIADD3 URZ, UPT, UPT, URZ, URZ, URZ ;  /* 0x000000fffffff290 */ /* 0x000fe2000fffe0ff */
[----:B------:R-:W-:Y:S05]  /*6820*/  @P1 WARPSYNC.ALL ;  /* 0x0000000000001948 */ /* 0x000fea0003800000 */
[----:B------:R3:W4:Y:S04]  /*6830*/  @P1 LDSM.16.M88.4 R40, [R5] ;  /* 0x000000000528183b */ /* 0x0007280000000200 */
[----:B------:R3:W1:Y:S04]  /*6840*/  @P1 LDSM.16.M88.4 R44, [R4] ;  /* 0x00000000042c183b */ /* 0x0006680000000200 */
[----:B------:R3:W1:Y:S04]  /*6850*/  @P1 LDSM.16.M88.4 R52, [R88+UR36+0x400] ;  /* 0x000400245834183b */ /* 0x0006680008000200 */
[----:B------:R3:W1:Y:S02]  /*6860*/  @P1 LDSM.16.M88.4 R48, [R82+0x400] ;  /* 0x000400005230183b */ /* 0x0006640000000200 */
.L_x_99:
[----:B------:R-:W-:Y:S05]  /*6870*/  BSYNC B1 ;  /* 0x0000000000017941 */ /* 0x000fea0003800000 */
.L_x_98:
[----:B-1----:R-:W-:Y:S04]  /*6880*/  SHF.R.U32.HI R0, RZ, 0x15, R34 ;  /* 0x00000015ff007819 */ /* 0x002fe80000011622 */
[----:B------:R-:W-:Y:S01]  /*6890*/  LOP3.LUT P1, RZ, R0, 0x3, R70, 0x48, !PT ;  /* 0x0000000300ff7812 */ /* 0x000fe20007824846 */
[----:B------:R-:W-:Y:S01]  /*68a0*/  @!UPT UIADD3 URZ, UPT, UPT, URZ, URZ, URZ ;  /* 0x000000fffffff290 */ /* 0x000fe2000fffe0ff */
[----:B--2---:R-:W-:Y:S11]  /*68b0*/  @P0 BRA `(.L_x_103) ;  /* 0x0000000000080947 */ /* 0x004ff60003800000 */
[----:B------:R-:W1:Y:S02]  /*68c0*/  SYNCS.PHASECHK.TRANS64.TRYWAIT P0, [R84+URZ+0xb0], R2 ;  /* 0x0000b002540075a7 */ /* 0x000e6400080011ff */
[----:B-1----:R-:W-:Y:S05]  /*68d0*/  @!P0 BRA `(.L_x_104) ;  /* 0x00000058007c8947 */ /* 0x002fea0003800000 */
.L_x_103:
[----:B------:R-:W-:Y:S05]  /*68e0*/  @!P1 BRA `(.L_x_105) ;  /* 0x0000000000409947 */ /* 0x000fea0003800000 */
[----:B------:R-:W3:Y:S01]  /*68f0*/  LDCU.64 UR8, c[0x4][0x70] ;  /* 0x01000e00ff0877ac */ /* 0x000ee20008000a00 */
[----:B------:R-:W-:Y:S01]  /*6900*/  MOV R3, 0x0 ;  /* 0x0000000000037802 */ /* 0x000fe20000000f00 */
[----:B------:R-:W-:Y:S02]  /*6910*/  HFMA2 R12, -RZ, RZ, 0, 5.9604644775390625e-08 ;  /* 0x00000001ff0c7431 */ /* 0x000fe400000001ff */
[----:B------:R-:W-:Y:S02]  /*6920*/  IMAD.MOV.U32 R8, RZ, RZ, 0x192 ;  /* 0x00000192ff087424 */ /* 0x000fe400078e00ff */
[----:B------:R-:W-:Y:S01]  /*6930*/  IMAD.MOV.U32 R13, RZ, RZ, RZ ;  /* 0x000000ffff0d7224 */ /* 0x000fe200078e00ff */
[----:B------:R-:W2:Y:S01]  /*6940*/  LDCU.64 UR6, c[0x4][0x78] ;  /* 0x01000f00ff0677ac */ /* 0x000ea20008000a00 */
[----:B-1----:R-:W1:Y:S01]  /*6950*/  LDC.64 R2, c[0x4][R3] ;  /* 0x0100000003027b82 */ /* 0x002e620000000a00 */
[----:B------:R-:W5:Y:S01]  /*6960*/  LDCU.64 UR4, c[0x4][0x10] ;  /* 0x01000200ff0477ac */ /* 0x000f620008000a00 */
[----:B---3--:R-:W-:Y:S01]  /*6970*/  MOV R5, UR9 ;  /* 0x0000000900057c02 */ /* 0x008fe20008000f00 */
[----:B------:R-:W-:Y:S01]  /*6980*/  IMAD.U32 R4, RZ, RZ, UR8 ;  /* 0x00000008ff047e24 */ /* 0x000fe2000f8e00ff */
[----:B--2---:R-:W-:Y:S01]  /*6990*/  MOV R7, UR7 ;  /* 0x0000000700077c02 */ /* 0x004fe20008000f00 */
[----:B------:R-:W-:Y:S01]  /*69a0*/  IMAD.U32 R6, RZ, RZ, UR6 ;  /* 0x00000006ff067e24 */ /* 0x000fe2000f8e00ff */
[----:B-----5:R-:W-:Y:S01]  /*69b0*/  MOV R11, UR5 ;  /* 0x00000005000b7c02 */ /* 0x020fe20008000f00 */
[----:B------:R-:W-:Y:S02]  /*69c0*/  IMAD.U32 R10, RZ, RZ, UR4 ;  /* 0x00000004ff0a7e24 */ /* 0x000fe4000f8e00ff */
[----:B------:R-:W-:Y:S07]  /*69d0*/  LEPC R20, `(.L_x_105) ;  /* 0x000000001014794e */ /* 0x000fee0000000000 */
[----:B-1--4-:R-:W-:Y:S05]  /*69e0*/  CALL.ABS.NOINC R2 ;  /* 0x0000000002007343 */ /* 0x012fea0003c00000 */
.L_x_105:
[----:B------:R-:W-:Y:S01]  /*69f0*/  LOP3.LUT R20, R52, 0xffffe000, RZ, 0xc0, !PT ;  /* 0xffffe00034147812 */ /* 0x000fe200078ec0ff */
[----:B------:R-:W-:Y:S05]  /*6a00*/  WARPSYNC.ALL ;  /* 0x0000000000007948 */ /* 0x000fea0003800000 */
[----:B------:R-:W-:Y:S01]  /*6a10*/  R2UR UR4, R34 ;  /* 0x00000000220472ca */ /* 0x000fe200000e0000 */
[----:B------:R-:W-:Y:S01]  /*6a20*/  IMAD.SHL.U32 R91, R76, 0x4, RZ ;  /* 0x000000044c5b7824 */ /* 0x000fe200078e00ff */
[----:B------:R-:W-:Y:S01]  /*6a30*/  LOP3.LUT R21, R53, 0xffffe000, RZ, 0xc0, !PT ;  /* 0xffffe00035157812 */ /* 0x000fe200078ec0ff */
[----:B------:R-:W-:Y:S01]  /*6a40*/  BSSY.RECONVERGENT B0, `(.L_x_106) ;  /* 0x0000059000007945 */ /* 0x000fe20003800200 */
[----:B------:R-:W-:Y:S02]  /*6a50*/  ISETP.NE.AND P0, PT, R77, RZ, PT ;  /* 0x000000ff4d00720c */ /* 0x000fe40003f05270 */
[----:B------:R-:W-:Y:S05]  /*6a60*/  IADD3 R85, PT, PT, R85, R91, RZ ;  /* 0x0000005b55557210 */ /* 0x000fea0007ffe0ff */
[----:B------:R-:W-:Y:S02]  /*6a70*/  IMAD.IADD R86, R75, 0x1, R85 ;  /* 0x000000014b567824 */ /* 0x000fe400078e0255 */
[----:B---3--:R-:W2:Y:S02]  /*6a80*/  LDTM.16dp128bit.x8 R4, tmem[UR4] ;  /* 0x00000004000479ee */ /* 0x008ea40008180000 */
[C---:B--2---:R-:W-:Y:S01]  /*6a90*/  FMUL R0, R33.reuse, R4 ;  /* 0x0000000421007220 */ /* 0x044fe20000400000 */
[C---:B-1----:R-:W-:Y:S01]  /*6aa0*/  FMUL R2, R33.reuse, R5 ;  /* 0x0000000521027220 */ /* 0x042fe20000400000 */
[C---:B------:R-:W-:Y:S01]  /*6ab0*/  FMUL R3, R33.reuse, R6 ;  /* 0x0000000621037220 */ /* 0x040fe20000400000 */
[----:B------:R-:W-:Y:S01]  /*6ac0*/  FMUL R4, R33, R8 ;  /* 0x0000000821047220 */ /* 0x000fe20000400000 */
[C---:B------:R-:W-:Y:S01]  /*6ad0*/  FFMA R36, R35.reuse, R20, R0 ;  /* 0x0000001423247223 */ /* 0x040fe20000000000 */
[----:B------:R-:W-:Y:S01]  /*6ae0*/  LOP3.LUT R0, R54, 0xffffe000, RZ, 0xc0, !PT ;  /* 0xffffe00036007812 */ /* 0x000fe200078ec0ff */
[----:B------:R-:W-:Y:S01]  /*6af0*/  FFMA R37, R35, R21, R2 ;  /* 0x0000001523257223 */ /* 0x000fe20000000002 */
[----:B------:R-:W-:Y:S01]  /*6b00*/  LOP3.LUT R2, R55, 0xffffe000, RZ, 0xc0, !PT ;  /* 0xffffe00037027812 */ /* 0x000fe200078ec0ff */
[C---:B------:R-:W-:Y:S01]  /*6b10*/  FMUL R5, R33.reuse, R9 ;  /* 0x0000000921057220 */ /* 0x040fe20000400000 */
[----:B------:R-:W-:Y:S01]  /*6b20*/  F2FP.TF32.F32.PACK_B R36, R36 ;  /* 0x00000024ff24723e */ /* 0x000fe200024050ff */
[C---:B------:R-:W-:Y:S01]  /*6b30*/  FMUL R8, R33.reuse, R12 ;  /* 0x0000000c21087220 */ /* 0x040fe20000400000 */
[----:B------:R-:W-:Y:S01]  /*6b40*/  F2FP.TF32.F32.PACK_B R37, R37 ;  /* 0x00000025ff25723e */ /* 0x000fe200024050ff */
[C---:B------:R-:W-:Y:S01]  /*6b50*/  FMUL R9, R33.reuse, R13 ;  /* 0x0000000d21097220 */ /* 0x040fe20000400000 */
[C---:B------:R-:W-:Y:S01]  /*6b60*/  FMUL R12, R33.reuse, R16 ;  /* 0x00000010210c7220 */ /* 0x040fe20000400000 */
[----:B------:R-:W-:Y:S01]  /*6b70*/  LOP3.LUT R16, R48, 0xffffe000, RZ, 0xc0, !PT ;  /* 0xffffe00030107812 */ /* 0x000fe200078ec0ff */
[C---:B------:R-:W-:Y:S01]  /*6b80*/  FMUL R7, R33.reuse, R7 ;  /* 0x0000000721077220 */ /* 0x040fe20000400000 */
[----:B------:R-:W-:Y:S01]  /*6b90*/  FMUL R13, R33, R17 ;  /* 0x00000011210d7220 */ /* 0x000fe20000400000 */
[----:B------:R-:W-:Y:S01]  /*6ba0*/  LOP3.LUT R17, R49, 0xffffe000, RZ, 0xc0, !PT ;  /* 0xffffe00031117812 */ /* 0x000fe200078ec0ff */
[----:B------:R-:W-:Y:S01]  /*6bb0*/  FFMA R38, R35, R0, R3 ;  /* 0x0000000023267223 */ /* 0x000fe20000000003 */
[----:B------:R-:W-:Y:S01]  /*6bc0*/  LOP3.LUT R0, R50, 0xffffe000, RZ, 0xc0, !PT ;  /* 0xffffe00032007812 */ /* 0x000fe200078ec0ff */
[----:B------:R-:W-:Y:S01]  /*6bd0*/  FMUL R6, R33, R10 ;  /* 0x0000000a21067220 */ /* 0x000fe20000400000 */
[----:B----4-:R-:W-:Y:S01]  /*6be0*/  LOP3.LUT R3, R41, 0xffffe000, RZ, 0xc0, !PT ;  /* 0xffffe00029037812 */ /* 0x010fe200078ec0ff */
[----:B------:R-:W-:Y:S01]  /*6bf0*/  FFMA R39, R35, R2, R7 ;  /* 0x0000000223277223 */ /* 0x000fe20000000007 */
[----:B------:R-:W-:Y:S01]  /*6c00*/  LOP3.LUT R2, R51, 0xffffe000, RZ, 0xc0, !PT ;  /* 0xffffe00033027812 */ /* 0x000fe200078ec0ff */
[C---:B------:R-:W-:Y:S01]  /*6c10*/  FFMA R4, R35.reuse, R16, R4 ;  /* 0x0000001023047223 */ /* 0x040fe20000000004 */
[----:B------:R-:W-:Y:S01]  /*6c20*/  LOP3.LUT R16, R42, 0xffffe000, RZ, 0xc0, !PT ;  /* 0xffffe0002a107812 */ /* 0x000fe200078ec0ff */
[C---:B------:R-:W-:Y:S01]  /*6c30*/  FFMA R5, R35.reuse, R17, R5 ;  /* 0x0000001123057223 */ /* 0x040fe20000000005 */
[----:B------:R-:W-:Y:S01]  /*6c40*/  F2FP.TF32.F32.PACK_B R38, R38 ;  /* 0x00000026ff26723e */ /* 0x000fe200024050ff */
[----:B------:R-:W-:Y:S01]  /*6c50*/  FFMA R6, R35, R0, R6 ;  /* 0x0000000023067223 */ /* 0x000fe20000000006 */
[----:B------:R-:W-:Y:S01]  /*6c60*/  LOP3.LUT R0, R40, 0xffffe000, RZ, 0xc0, !PT ;  /* 0xffffe00028007812 */ /* 0x000fe200078ec0ff */
[C---:B------:R-:W-:Y:S01]  /*6c70*/  FMUL R11, R33.reuse, R11 ;  /* 0x0000000b210b7220 */ /* 0x040fe20000400000 */
[----:B------:R-:W-:Y:S01]  /*6c80*/  F2FP.TF32.F32.PACK_B R39, R39 ;  /* 0x00000027ff27723e */ /* 0x000fe200024050ff */
[----:B------:R-:W-:Y:S01]  /*6c90*/  FMUL R10, R33, R14 ;  /* 0x0000000e210a7220 */ /* 0x000fe20000400000 */
[----:B------:R-:W-:Y:S01]  /*6ca0*/  F2FP.TF32.F32.PACK_B R4, R4 ;  /* 0x00000004ff04723e */ /* 0x000fe200024050ff */
[----:B------:R-:W-:Y:S01]  /*6cb0*/  FFMA R7, R35, R2, R11 ;  /* 0x0000000223077223 */ /* 0x000fe2000000000b */
[----:B------:R-:W-:Y:S01]  /*6cc0*/  LOP3.LUT R2, R43, 0xffffe000, RZ, 0xc0, !PT ;  /* 0xffffe0002b027812 */ /* 0x000fe200078ec0ff */
[----:B------:R-:W-:Y:S01]  /*6cd0*/  FFMA R8, R35, R0, R8 ;  /* 0x0000000023087223 */ /* 0x000fe20000000008 */
[----:B------:R-:W-:Y:S01]  /*6ce0*/  LOP3.LUT R0, R44, 0xffffe000, RZ, 0xc0, !PT ;  /* 0xffffe0002c007812 */ /* 0x000fe200078ec0ff */
[----:B------:R1:W-:Y:S01]  /*6cf0*/  STSM.16.M88.4 [R83+0x400], R36 ;  /* 0x0004002453007844 */ /* 0x0003e20000000200 */
[----:B------:R-:W-:Y:S01]  /*6d00*/  F2FP.TF32.F32.PACK_B R5, R5 ;  /* 0x00000005ff05723e */ /* 0x000fe200024050ff */
[----:B------:R-:W-:Y:S01]  /*6d10*/  FMUL R15, R33, R15 ;  /* 0x0000000f210f7220 */ /* 0x000fe20000400000 */
[----:B------:R-:W-:Y:S01]  /*6d20*/  F2FP.TF32.F32.PACK_B R6, R6 ;  /* 0x00000006ff06723e */ /* 0x000fe200024050ff */
[C---:B------:R-:W-:Y:S01]  /*6d30*/  FFMA R9, R35.reuse, R3, R9 ;  /* 0x0000000323097223 */ /* 0x040fe20000000009 */
[C---:B------:R-:W-:Y:S01]  /*6d40*/  FFMA R10, R35.reuse, R16, R10 ;  /* 0x00000010230a7223 */ /* 0x040fe2000000000a */
[----:B------:R-:W-:Y:S01]  /*6d50*/  FFMA R11, R35, R2, R15 ;  /* 0x00000002230b7223 */ /* 0x000fe2000000000f */
[----:B------:R-:W-:Y:S01]  /*6d60*/  LOP3.LUT R2, R45, 0xffffe000, RZ, 0xc0, !PT ;  /* 0xffffe0002d027812 */ /* 0x000fe200078ec0ff */
[----:B------:R-:W-:Y:S01]  /*6d70*/  FFMA R12, R35, R0, R12 ;  /* 0x00000000230c7223 */ /* 0x000fe2000000000c */
[----:B------:R-:W-:Y:S01]  /*6d80*/  LOP3.LUT R3, R46, 0xffffe000, RZ, 0xc0, !PT ;  /* 0xffffe0002e037812 */ /* 0x000fe200078ec0ff */
[----:B------:R-:W-:Y:S01]  /*6d90*/  FMUL R14, R33, R18 ;  /* 0x00000012210e7220 */ /* 0x000fe20000400000 */
[----:B------:R-:W-:Y:S01]  /*6da0*/  LOP3.LUT R0, R47, 0xffffe000, RZ, 0xc0, !PT ;  /* 0xffffe0002f007812 */ /* 0x000fe200078ec0ff */
[----:B------:R-:W-:Y:S01]  /*6db0*/  FMUL R19, R33, R19 ;  /* 0x0000001321137220 */ /* 0x000fe20000400000 */
[----:B------:R-:W-:Y:S01]  /*6dc0*/  F2FP.TF32.F32.PACK_B R7, R7 ;  /* 0x00000007ff07723e */ /* 0x000fe200024050ff */
[C---:B------:R-:W-:Y:S01]  /*6dd0*/  FFMA R13, R35.reuse, R2, R13 ;  /* 0x00000002230d7223 */ /* 0x040fe2000000000d */
[C---:B------:R-:W-:Y:S01]  /*6de0*/  FFMA R14, R35.reuse, R3, R14 ;  /* 0x00000003230e7223 */ /* 0x040fe2000000000e */
[----:B------:R-:W-:Y:S01]  /*6df0*/  FFMA R15, R35, R0, R19 ;  /* 0x00000000230f7223 */ /* 0x000fe20000000013 */
[----:B------:R-:W-:Y:S01]  /*6e00*/  F2FP.TF32.F32.PACK_B R8, R8 ;  /* 0x00000008ff08723e */ /* 0x000fe200024050ff */
[----:B------:R1:W-:Y:S01]  /*6e10*/  STSM.16.M88.4 [R82+0x400], R4 ;  /* 0x0004000452007844 */ /* 0x0003e20000000200 */
[----:B------:R-:W-:Y:S02]  /*6e20*/  F2FP.TF32.F32.PACK_B R9, R9 ;  /* 0x00000009ff09723e */ /* 0x000fe400024050ff */
[----:B------:R-:W-:Y:S02]  /*6e30*/  F2FP.TF32.F32.PACK_B R10, R10 ;  /* 0x0000000aff0a723e */ /* 0x000fe400024050ff */
[----:B------:R-:W-:Y:S02]  /*6e40*/  F2FP.TF32.F32.PACK_B R11, R11 ;  /* 0x0000000bff0b723e */ /* 0x000fe400024050ff */
[----:B------:R-:W-:Y:S02]  /*6e50*/  F2FP.TF32.F32.PACK_B R12, R12 ;  /* 0x0000000cff0c723e */ /* 0x000fe400024050ff */
[----:B------:R-:W-:Y:S01]  /*6e60*/  F2FP.TF32.F32.PACK_B R13, R13 ;  /* 0x0000000dff0d723e */ /* 0x000fe200024050ff */
[----:B------:R1:W-:Y:S01]  /*6e70*/  STSM.16.M88.4 [R85], R8 ;  /* 0x0000000855007844 */ /* 0x0003e20000000200 */
[----:B------:R-:W-:Y:S02]  /*6e80*/  F2FP.TF32.F32.PACK_B R14, R14 ;  /* 0x0000000eff0e723e */ /* 0x000fe400024050ff */
[----:B------:R-:W-:Y:S05]  /*6e90*/  F2FP.TF32.F32.PACK_B R15, R15 ;  /* 0x0000000fff0f723e */ /* 0x000fea00024050ff */
[----:B------:R1:W-:Y:S01]  /*6ea0*/  STSM.16.M88.4 [R86], R12 ;  /* 0x0000000c56007844 */ /* 0x0003e20000000200 */
[----:B------:R-:W-:Y:S01]  /*6eb0*/  @!PT LDS RZ, [RZ] ;  /* 0x00000000fffff984 */ /* 0x000fe20000000800 */
[----:B------:R-:W-:Y:S01]  /*6ec0*/  @!PT LDS RZ, [RZ] ;  /* 0x00000000fffff984 */ /* 0x000fe20000000800 */
[----:B------:R-:W-:Y:S01]  /*6ed0*/  @!PT LDS RZ, [RZ] ;  /* 0x00000000fffff984 */ /* 0x000fe20000000800 */
[----:B------:R-:W-:Y:S01]  /*6ee0*/  @!PT LDS RZ, [RZ] ;  /* 0x00000000fffff984 */ /* 0x000fe20000000800 */
[----:B------:R2:W-:Y:S07]  /*6ef0*/  MEMBAR.ALL.CTA ;  /* 0x0000000000007992 */ /* 0x0005ee0000008000 */
[----:B--2---:R-:W2:Y:S02]  /*6f00*/  FENCE.VIEW.ASYNC.S ;  /* 0x00000000000073c6 */ /* 0x004ea40000000000 */
[----:B--2---:R-:W-:Y:S06]  /*6f10*/  BAR.SYNC.DEFER_BLOCKING 0x1, 0x80 ;  /* 0x0042000000007b1d */ /* 0x004fec0000010000 */
[----:B------:R-:W-:Y:S05]  /*6f20*/  @P0 BRA `(.L_x_107) ;  /* 0x0000000000280947 */ /* 0x000fea0003800000 */
[----:B------:R-:W-:Y:S01]  /*6f30*/  UIADD3 UR4, UPT, UPT, UR36, 0x400, URZ ;  /* 0x0000040024047890 */ /* 0x000fe2000fffe0ff */
[----:B------:R-:W-:Y:S01]  /*6f40*/  R2UR UR43, R65 ;  /* 0x00000000412b72ca */ /* 0x000fe200000e0000 */
[----:B------:R-:W-:Y:S04]  /*6f50*/  UIADD3 UR6, UP0, UPT, UR50, 0x680, URZ ;  /* 0x0000068032067890 */ /* 0x000fe8000ff1e0ff */
[----:B------:R-:W-:Y:S01]  /*6f60*/  IMAD.U32 R71, RZ, RZ, UR4 ;  /* 0x00000004ff477e24 */ /* 0x000fe2000f8e00ff */
[----:B------:R-:W-:Y:S04]  /*6f70*/  UIADD3.X UR7, UPT, UPT, URZ, UR51, URZ, UP0, !UPT ;  /* 0x00000033ff077290 */ /* 0x000fe800087fe4ff */
[----:B------:R-:W-:Y:S11]  /*6f80*/  R2UR UR40, R71 ;  /* 0x00000000472872ca */ /* 0x000ff600000e0000 */
[----:B------:R-:W-:Y:S02]  /*6f90*/  @!UPT UIADD3 URZ, UPT, UPT, URZ, URZ, URZ ;  /* 0x000000fffffff290 */ /* 0x000fe4000fffe0ff */
[----:B------:R2:W-:Y:S01]  /*6fa0*/  UTMASTG.3D [UR40], [UR6] ;  /* 0x00000028060073b5 */ /* 0x0005e20008010000 */
[----:B------:R0:W-:Y:S01]  /*6fb0*/  UTMACMDFLUSH ;  /* 0x00000000000079b7 */ /* 0x0001e20000000000 */
[----:B--2---:R-:W-:Y:S04]  /*6fc0*/  DEPBAR.LE SB0, 0x1 ;  /* 0x000080400000791a */ /* 0x004fe80000000000 */
.L_x_107:
[----:B------:R-:W-:Y:S05]  /*6fd0*/  BSYNC.RECONVERGENT B0 ;  /* 0x0000000000007941 */ /* 0x000fea0003800200 */
.L_x_106:
[----:B------:R-:W-:Y:S01]  /*6fe0*/  BAR.SYNC.DEFER_BLOCKING 0x1, 0x80 ;  /* 0x0042000000007b1d */ /* 0x000fe20000010000 */
[----:B------:R-:W-:Y:S01]  /*6ff0*/  ISETP.NE.AND P1, PT, R81, RZ, PT ;  /* 0x000000ff5100720c */ /* 0x000fe20003f25270 */
[----:B------:R-:W-:Y:S01]  /*7000*/  UISETP.NE.AND UP0, UPT, UR48, URZ, UPT ;  /* 0x000000ff3000728c */ /* 0x000fe2000bf05270 */
[----:B------:R-:W-:Y:S11]  /*7010*/  LEA R2, R87, UR36, 0x3 ;  /* 0x0000002457027c11 */ /* 0x000ff6000f8e18ff */
[----:B------:R-:W-:Y:S01]  /*7020*/  @P1 SHF.L.U32 R3, RZ, 0x1f, RZ ;  /* 0x0000001fff031819 */ /* 0x000fe200000006ff */
[----:B------:R-:W-:Y:S06]  /*7030*/  BRA.U !UP0, `(.L_x_108) ;  /* 0x0000000108247547 */ /* 0x000fec000b800000 */
[----:B-1----:R-:W-:Y:S01]  /*7040*/  IMAD.U32 R4, RZ, RZ, UR52 ;  /* 0x00000034ff047e24 */ /* 0x002fe2000f8e00ff */
[----:B------:R-:W-:Y:S01]  /*7050*/  MOV R0, UR37 ;  /* 0x0000002500007c02 */ /* 0x000fe20008000f00 */
[----:B------:R-:W-:Y:S03]  /*7060*/  UIADD3 UR52, UPT, UPT, UR52, 0x1, URZ ;  /* 0x0000000134347890 */ /* 0x000fe6000fffe0ff */
[----:B------:R-:W-:Y:S01]  /*7070*/  @P1 LEA R4, R4, UR36, 0x3 ;  /* 0x0000002404041c11 */ /* 0x000fe2000f8e18ff */
[----:B------:R-:W-:Y:S04]  /*7080*/  UISETP.NE.AND UP0, UPT, UR52, 0x4, UPT ;  /* 0x000000043400788c */ /* 0x000fe8000bf05270 */
[----:B------:R-:W-:Y:S01]  /*7090*/  @P1 VIADD R4, R4, 0x60 ;  /* 0x0000006004041836 */ /* 0x000fe20000000000 */
[----:B------:R-:W-:Y:S04]  /*70a0*/  USEL UR52, UR52, URZ, UP0 ;  /* 0x000000ff34347287 */ /* 0x000fe80008000000 */
[----:B------:R-:W-:Y:S04]  /*70b0*/  @P1 PRMT R0, R0, 0x654, R4 ;  /* 0x0000065400001816 */ /* 0x000fe80000000004 */
[----:B------:R2:W-:Y:S04]  /*70c0*/  @P1 SYNCS.ARRIVE.TRANS64.RED.A1T0 RZ, [R0+URZ], RZ ;  /* 0x000000ff00ff19a7 */ /* 0x0005e800081004ff */
.L_x_108:
[----:B------:R-:W3:Y:S01]  /*70d0*/  @P1 SYNCS.PHASECHK.TRANS64.TRYWAIT P0, [R2+URZ+0x40], R3 ;  /* 0x00004003020015a7 */ /* 0x000ee200080011ff */
[----:B------:R-:W-:Y:S01]  /*70e0*/  BSSY B1, `(.L_x_109) ;  /* 0x0000017000017945 */ /* 0x000fe20003800000 */
[----:B---3--:R-:W-:Y:S03]  /*70f0*/  @P1 SEL R89, RZ, 0x1, !P0 ;  /* 0x00000001ff591807 */ /* 0x008fe60004000000 */
[----:B------:R-:W-:Y:S05]  /*7100*/  @!P1 BRA `(.L_x_110) ;  /* 0x0000000000509947 */ /* 0x000fea0003800000 */
[----:B------:R-:W-:Y:S01]  /*7110*/  ISETP.NE.AND P1, PT, R90, RZ, PT ;  /* 0x000000ff5a00720c */ /* 0x000fe20003f25270 */
[----:B------:R-:W-:Y:S01]  /*7120*/  BSSY B0, `(.L_x_111) ;  /* 0x000000a000007945 */ /* 0x000fe20003800000 */
[----:B------:R-:W-:Y:S11]  /*7130*/  ISETP.NE.AND P0, PT, R89, RZ, PT ;  /* 0x000000ff5900720c */ /* 0x000ff60003f05270 */
[----:B-1----:R-:W-:Y:S04]  /*7140*/  @P1 IMAD R5, R87, 0x2000, R88 ;  /* 0x0000200057051824 */ /* 0x002fe800078e0258 */
[----:B------:R-:W-:Y:S05]  /*7150*/  @P1 VIADD R4, R5, UR36 ;  /* 0x0000002405041c36 */ /* 0x000fea0008000000 */
[----:B------:R-:W-:Y:S01]  /*7160*/  @P1 IADD3 R3, PT, PT, R91, R4, RZ ;  /* 0x000000045b031210 */ /* 0x000fe20007ffe0ff */
[----:B------:R-:W-:Y:S01]  /*7170*/  @P1 IMAD.IADD R4, R75, 0x1, R4 ;  /* 0x000000014b041824 */ /* 0x000fe200078e0204 */
[----:B------:R-:W-:Y:S06]  /*7180*/  @P0 BRA `(.L_x_112) ;  /* 0x00000000000c0947 */ /* 0x000fec0003800000 */
[----:B--2---:R-:W-:Y:S04]  /*7190*/  SHF.L.U32 R0, RZ, 0x1f, RZ ;  /* 0x0000001fff007819 */ /* 0x004fe800000006ff */
[----:B------:R-:W1:Y:S02]  /*71a0*/  SYNCS.PHASECHK.TRANS64.TRYWAIT P0, [R2+URZ+0x40], R0 ;  /* 0x00004000020075a7 */ /* 0x000e6400080011ff */
[----:B-1----:R-:W-:Y:S05]  /*71b0*/  @!P0 BRA `(.L_x_113) ;  /* 0x0000005000588947 */ /* 0x002fea0003800000 */
.L_x_112:
[----:B------:R-:W-:Y:S05]  /*71c0*/  BSYNC B0 ;  /* 0x0000000000007941 */ /* 0x000fea0003800000 */
.L_x_111:
[----:B------:R-:W-:Y:S02]  /*71d0*/  ISETP.NE.AND P0, PT, R90, RZ, PT ;  /* 0x000000ff5a00720c */ /* 0x000fe40003f05270 */
[----:B------:R-:W-:Y:S11]  /*71e0*/  IADD3 R87, PT, PT, R87, 0x1, RZ ;  /* 0x0000000157577810 */ /* 0x000ff60007ffe0ff */
[----:B-12---:R-:W-:Y:S01]  /*71f0*/  @P0 IMAD.IADD R0, R75, 0x1, R3 ;  /* 0x000000014b000824 */ /* 0x006fe200078e0203 */
[----:B------:R-:W-:Y:S05]  /*7200*/  @P0 WARPSYNC.ALL ;  /* 0x0000000000000948 */ /* 0x000fea0003800000 */
[----:B------:R3:W4:Y:S04]  /*7210*/  @P0 LDSM.16.M88.4 R52, [R5+UR36+0x400] ;  /* 0x000400240534083b */ /* 0x0007280008000200 */
[----:B------:R3:W1:Y:S04]  /*7220*/  @P0 LDSM.16.M88.4 R48, [R4+0x400] ;  /* 0x000400000430083b */ /* 0x0006680000000200 */
[----:B------:R3:W2:Y:S04]  /*7230*/  @P0 LDSM.16.M88.4 R40, [R3+0x400] ;  /* 0x000400000328083b */ /* 0x0006a80000000200 */
[----:B------:R3:W1:Y:S02]  /*7240*/  @P0 LDSM.16.M88.4 R44, [R0+0x400] ;  /* 0x00040000002c083b */ /* 0x0006640000000200 */
.L_x_110:
[----:B------:R-:W-:Y:S05]  /*7250*/  BSYNC B1 ;  /* 0x0000000000017941 */ /* 0x000fea0003800000 */
.L_x_109:
[----:B--23--:R-:W-:Y:S05]  /*7260*/  VIADD R0, R34, 0x20 ;  /* 0x0000002022007836 */ /* 0x00cfea0000000000 */
[----:B------:R-:W-:Y:S04]  /*7270*/  SHF.R.U32.HI R0, RZ, 0x15, R0 ;  /* 0x00000015ff007819 */ /* 0x000fe80000011600 */
[----:B------:R-:W-:Y:S11]  /*7280*/  LOP3.LUT P0, RZ, R0, 0x3, R70, 0x48, !PT ;  /* 0x0000000300ff7812 */ /* 0x000ff60007804846 */
[----:B------:R-:W-:Y:S02]  /*7290*/  @!UPT UIADD3 URZ, UPT, UPT, URZ, URZ, URZ ;  /* 0x000000fffffff290 */ /* 0x000fe4000fffe0ff */
[----:B------:R-:W-:Y:S05]  /*72a0*/  @!P0 BRA `(.L_x_114) ;  /* 0x0000000000408947 */ /* 0x000fea0003800000 */
[----:B------:R-:W2:Y:S01]  /*72b0*/  LDCU.64 UR8, c[0x4][0x70] ;  /* 0x01000e00ff0877ac */ /* 0x000ea20008000a00 */
[----:B------:R-:W-:Y:S01]  /*72c0*/  MOV R3, 0x0 ;  /* 0x0000000000037802 */ /* 0x000fe20000000f00 */
[----:B-1----:R-:W-:Y:S02]  /*72d0*/  HFMA2 R12, -RZ, RZ, 0, 5.9604644775390625e-08 ;  /* 0x00000001ff0c7431 */ /* 0x002fe400000001ff */
[----:B------:R-:W-:Y:S02]  /*72e0*/  IMAD.MOV.U32 R8, RZ, RZ, 0x192 ;  /* 0x00000192ff087424 */ /* 0x000fe400078e00ff */
[----:B------:R-:W-:Y:S01]  /*72f0*/  IMAD.MOV.U32 R13, RZ, RZ, RZ ;  /* 0x000000ffff0d7224 */ /* 0x000fe200078e00ff */
[----:B------:R-:W1:Y:S01]  /*7300*/  LDCU.64 UR6, c[0x4][0x78] ;  /* 0x01000f00ff0677ac */ /* 0x000e620008000a00 */
[----:B------:R-:W3:Y:S01]  /*7310*/  LDC.64 R2, c[0x4][R3] ;  /* 0x0100000003027b82 */ /* 0x000ee20000000a00 */
[----:B------:R-:W5:Y:S01]  /*7320*/  LDCU.64 UR4, c[0x4][0x10] ;  /* 0x01000200ff0477ac */ /* 0x000f620008000a00 */
[----:B--2---:R-:W-:Y:S01]  /*7330*/  MOV R5, UR9 ;  /* 0x0000000900057c02 */ /* 0x004fe20008000f00 */
[----:B------:R-:W-:Y:S01]  /*7340*/  IMAD.U32 R4, RZ, RZ, UR8 ;  /* 0x00000008ff047e24 */ /* 0x000fe2000f8e00ff */
[----:B-1----:R-:W-:Y:S01]  /*7350*/  MOV R7, UR7 ;  /* 0x0000000700077c02 */ /* 0x002fe20008000f00 */
[----:B------:R-:W-:Y:S01]  /*7360*/  IMAD.U32 R6, RZ, RZ, UR6 ;  /* 0x00000006ff067e24 */ /* 0x000fe2000f8e00ff */
[----:B-----5:R-:W-:Y:S01]  /*7370*/  MOV R11, UR5 ;  /* 0x00000005000b7c02 */ /* 0x020fe20008000f00 */
[----:B------:R-:W-:Y:S02]  /*7380*/  IMAD.U32 R10, RZ, RZ, UR4 ;  /* 0x00000004ff0a7e24 */ /* 0x000fe4000f8e00ff */
[----:B------:R-:W-:Y:S07]  /*7390*/  LEPC R20, `(.L_x_114) ;  /* 0x000000001014794e */ /* 0x000fee0000000000 */
[----:B---34-:R-:W-:Y:S05]  /*73a0*/  CALL.ABS.NOINC R2 ;  /* 0x0000000002007343 */ /* 0x018fea0003c00000 */
.L_x_114:
[----:B------:R-:W-:Y:S01]  /*73b0*/  ISETP.NE.AND P6, PT, R81, RZ, PT ;  /* 0x000000ff5100720c */ /* 0x000fe20003fc5270 */
[----:B------:R-:W-:Y:S05]  /*73c0*/  WARPSYNC.ALL ;  /* 0x0000000000007948 */ /* 0x000fea0003800000 */
[----:B------:R-:W-:Y:S01]  /*73d0*/  R2UR UR4, R34 ;  /* 0x00000000220472ca */ /* 0x000fe200000e0000 */
[----:B------:R-:W-:Y:S01]  /*73e0*/  IMAD.U32 R0, RZ, RZ, UR52 ;  /* 0x00000034ff007e24 */ /* 0x000fe2000f8e00ff */
[----:B----4-:R-:W-:Y:S01]  /*73f0*/  LOP3.LUT R20, R52, 0xffffe000, RZ, 0xc0, !PT ;  /* 0xffffe00034147812 */ /* 0x010fe200078ec0ff */
[----:B------:R-:W-:Y:S01]  /*7400*/  IMAD.U32 R21, RZ, RZ, UR37 ;  /* 0x00000025ff157e24 */ /* 0x000fe2000f8e00ff */
[----:B------:R-:W-:Y:S01]  /*7410*/  ISETP.NE.AND P0, PT, R77, RZ, PT ;  /* 0x000000ff4d00720c */ /* 0x000fe20003f05270 */
[----:B------:R-:W-:Y:S02]  /*7420*/  BSSY.RECONVERGENT B0, `(.L_x_115) ;  /* 0x000005b000007945 */ /* 0x000fe40003800200 */
[----:B------:R-:W-:Y:S05]  /*7430*/  @P6 LEA R0, R0, UR36, 0x3 ;  /* 0x0000002400006c11 */ /* 0x000fea000f8e18ff */
[----:B------:R-:W-:Y:S01]  /*7440*/  @P6 VIADD R0, R0, 0x60 ;  /* 0x0000006000006836 */ /* 0x000fe20000000000 */
[----:B-1----:R-:W1:Y:S04]  /*7450*/  LDTM.16dp128bit.x8 R4, tmem[UR4+0x20] ;  /* 0x00002004000479ee */ /* 0x002e680008180000 */
[----:B------:R-:W-:Y:S01]  /*7460*/  @P6 PRMT R21, R21, 0x654, R0 ;  /* 0x0000065415156816 */ /* 0x000fe20000000000 */
[C---:B-1----:R-:W-:Y:S01]  /*7470*/  FMUL R0, R33.reuse, R4 ;  /* 0x0000000421007220 */ /* 0x042fe20000400000 */
[C---:B------:R-:W-:Y:S01]  /*7480*/  FMUL R4, R33.reuse, R8 ;  /* 0x0000000821047220 */ /* 0x040fe20000400000 */
[C---:B------:R-:W-:Y:S01]  /*7490*/  FMUL R8, R33.reuse, R12 ;  /* 0x0000000c21087220 */ /* 0x040fe20000400000 */
[----:B------:R-:W-:Y:S01]  /*74a0*/  FMUL R12, R33, R16 ;  /* 0x00000010210c7220 */ /* 0x000fe20000400000 */
[----:B------:R-:W-:Y:S01]  /*74b0*/  LOP3.LUT R16, R53, 0xffffe000, RZ, 0xc0, !PT ;  /* 0xffffe00035107812 */ /* 0x000fe200078ec0ff */
[C---:B------:R-:W-:Y:S01]  /*74c0*/  FMUL R2, R33.reuse, R5 ;  /* 0x0000000521027220 */ /* 0x040fe20000400000 */
[C---:B------:R-:W-:Y:S01]  /*74d0*/  FMUL R3, R33.reuse, R6 ;  /* 0x0000000621037220 */ /* 0x040fe20000400000 */
[----:B------:R-:W-:Y:S01]  /*74e0*/  FMUL R5, R33, R9 ;  /* 0x0000000921057220 */ /* 0x000fe20000400000 */
[----:B------:R-:W-:Y:S01]  /*74f0*/  FFMA R36, R35, R20, R0 ;  /* 0x0000001423247223 */ /* 0x000fe20000000000 */
[----:B------:R-:W-:Y:S01]  /*7500*/  LOP3.LUT R0, R54, 0xffffe000, RZ, 0xc0, !PT ;  /* 0xffffe00036007812 */ /* 0x000fe200078ec0ff */
[C---:B------:R-:W-:Y:S01]  /*7510*/  FMUL R6, R33.reuse, R10 ;  /* 0x0000000a21067220 */ /* 0x040fe20000400000 */
[C---:B------:R-:W-:Y:S01]  /*7520*/  FMUL R9, R33.reuse, R13 ;  /* 0x0000000d21097220 */ /* 0x040fe20000400000 */
[C---:B------:R-:W-:Y:S01]  /*7530*/  FMUL R10, R33.reuse, R14 ;  /* 0x0000000e210a7220 */ /* 0x040fe20000400000 */
[----:B------:R-:W-:Y:S01]  /*7540*/  F2FP.TF32.F32.PACK_B R36, R36 ;  /* 0x00000024ff24723e */ /* 0x000fe200024050ff */
[----:B------:R-:W-:Y:S01]  /*7550*/  FMUL R13, R33, R17 ;  /* 0x00000011210d7220 */ /* 0x000fe20000400000 */
[----:B------:R-:W-:Y:S01]  /*7560*/  LOP3.LUT R17, R55, 0xffffe000, RZ, 0xc0, !PT ;  /* 0xffffe00037117812 */ /* 0x000fe200078ec0ff */
[----:B------:R-:W-:Y:S01]  /*7570*/  FMUL R14, R33, R18 ;  /* 0x00000012210e7220 */ /* 0x000fe20000400000 */
[----:B------:R-:W-:Y:S01]  /*7580*/  LOP3.LUT R18, R48, 0xffffe000, RZ, 0xc0, !PT ;  /* 0xffffe00030127812 */ /* 0x000fe200078ec0ff */
[----:B------:R-:W-:Y:S01]  /*7590*/  FFMA R37, R35, R16, R2 ;  /* 0x0000001023257223 */ /* 0x000fe20000000002 */
[----:B------:R-:W-:Y:S01]  /*75a0*/  LOP3.LUT R2, R49, 0xffffe000, RZ, 0xc0, !PT ;  /* 0xffffe00031027812 */ /* 0x000fe200078ec0ff */
[----:B------:R-:W-:Y:S01]  /*75b0*/  FMUL R7, R33, R7 ;  /* 0x0000000721077220 */ /* 0x000fe20000400000 */
[----:B------:R-:W-:Y:S01]  /*75c0*/  LOP3.LUT R16, R41, 0xffffe000, RZ, 0xc0, !PT ;  /* 0xffffe00029107812 */ /* 0x000fe200078ec0ff */
[C---:B------:R-:W-:Y:S01]  /*75d0*/  FFMA R38, R35.reuse, R0, R3 ;  /* 0x0000000023267223 */ /* 0x040fe20000000003 */
[----:B------:R-:W-:Y:S01]  /*75e0*/  LOP3.LUT R0, R50, 0xffffe000, RZ, 0xc0, !PT ;  /* 0xffffe00032007812 */ /* 0x000fe200078ec0ff */
[C---:B------:R-:W-:Y:S01]  /*75f0*/  FFMA R39, R35.reuse, R17, R7 ;  /* 0x0000001123277223 */ /* 0x040fe20000000007 */
[----:B------:R-:W-:Y:S01]  /*7600*/  LOP3.LUT R3, R40, 0xffffe000, RZ, 0xc0, !PT ;  /* 0xffffe00028037812 */ /* 0x000fe200078ec0ff */
[C---:B------:R-:W-:Y:S01]  /*7610*/  FFMA R4, R35.reuse, R18, R4 ;  /* 0x0000001223047223 */ /* 0x040fe20000000004 */
[----:B------:R-:W-:Y:S01]  /*7620*/  F2FP.TF32.F32.PACK_B R37, R37 ;  /* 0x00000025ff25723e */ /* 0x000fe200024050ff */
[----:B------:R-:W-:Y:S01]  /*7630*/  FFMA R5, R35, R2, R5 ;  /* 0x0000000223057223 */ /* 0x000fe20000000005 */
[----:B------:R-:W-:Y:S01]  /*7640*/  LOP3.LUT R2, R51, 0xffffe000, RZ, 0xc0, !PT ;  /* 0xffffe00033027812 */ /* 0x000fe200078ec0ff */
[----:B------:R-:W-:Y:S01]  /*7650*/  FMUL R11, R33, R11 ;  /* 0x0000000b210b7220 */ /* 0x000fe20000400000 */
[----:B------:R-:W-:Y:S01]  /*7660*/  F2FP.TF32.F32.PACK_B R38, R38 ;  /* 0x00000026ff26723e */ /* 0x000fe200024050ff */
[C---:B------:R-:W-:Y:S01]  /*7670*/  FFMA R6, R35.reuse, R0, R6 ;  /* 0x0000000023067223 */ /* 0x040fe20000000006 */
[----:B------:R-:W-:Y:S01]  /*7680*/  LOP3.LUT R0, R42, 0xffffe000, RZ, 0xc0, !PT ;  /* 0xffffe0002a007812 */ /* 0x000fe200078ec0ff */
[----:B------:R-:W-:Y:S01]  /*7690*/  FFMA R7, R35, R2, R11 ;  /* 0x0000000223077223 */ /* 0x000fe2000000000b */
[----:B------:R-:W-:Y:S01]  /*76a0*/  LOP3.LUT R2, R43, 0xffffe000, RZ, 0xc0, !PT ;  /* 0xffffe0002b027812 */ /* 0x000fe200078ec0ff */
[----:B------:R-:W-:Y:S01]  /*76b0*/  FFMA R8, R35, R3, R8 ;  /* 0x0000000323087223 */ /* 0x000fe20000000008 */
[----:B------:R-:W-:Y:S01]  /*76c0*/  LOP3.LUT R3, R45, 0xffffe000, RZ, 0xc0, !PT ;  /* 0xffffe0002d037812 */ /* 0x000fe200078ec0ff */
[----:B------:R-:W-:Y:S01]  /*76d0*/  FFMA R9, R35, R16, R9 ;  /* 0x0000001023097223 */ /* 0x000fe20000000009 */
[----:B------:R-:W-:Y:S01]  /*76e0*/  F2FP.TF32.F32.PACK_B R39, R39 ;  /* 0x00000027ff27723e */ /* 0x000fe200024050ff */
[----:B------:R-:W-:Y:S01]  /*76f0*/  FMUL R15, R33, R15 ;  /* 0x0000000f210f7220 */ /* 0x000fe20000400000 */
[----:B------:R-:W-:Y:S01]  /*7700*/  LOP3.LUT R16, R46, 0xffffe000, RZ, 0xc0, !PT ;  /* 0xffffe0002e107812 */ /* 0x000fe200078ec0ff */
[C---:B------:R-:W-:Y:S01]  /*7710*/  FFMA R10, R35.reuse, R0, R10 ;  /* 0x00000000230a7223 */ /* 0x040fe2000000000a */
        /* <DEDUP_REMOVED lines=8> */
[----:B------:R-:W-:Y:S01]  /*77a0*/  F2FP.TF32.F32.PACK_B R6, R6 ;  /* 0x00000006ff06723e */ /* 0x000fe200024050ff */
[C---:B------:R-:W-:Y:S01]  /*77b0*/  FFMA R13, R35.reuse, R3, R13 ;  /* 0x00000003230d7223 */ /* 0x040fe2000000000d */
[----:B------:R-:W-:Y:S01]  /*77c0*/  F2FP.TF32.F32.PACK_B R7, R7 ;  /* 0x00000007ff07723e */ /* 0x000fe200024050ff */
[C---:B------:R-:W-:Y:S01]  /*77d0*/  FFMA R14, R35.reuse, R16, R14 ;  /* 0x00000010230e7223 */ /* 0x040fe2000000000e */
[----:B------:R-:W-:Y:S01]  /*77e0*/  FFMA R15, R35, R2, R19 ;  /* 0x00000002230f7223 */ /* 0x000fe20000000013 */
[----:B------:R-:W-:Y:S02]  /*77f0*/  F2FP.TF32.F32.PACK_B R8, R8 ;  /* 0x00000008ff08723e */ /* 0x000fe400024050ff */
[----:B------:R1:W-:Y:S01]  /*7800*/  STSM.16.M88.4 [R82+0x2400], R4 ;  /* 0x0024000452007844 */ /* 0x0003e20000000200 */
[----:B------:R-:W-:Y:S02]  /*7810*/  F2FP.TF32.F32.PACK_B R9, R9 ;  /* 0x00000009ff09723e */ /* 0x000fe400024050ff */
[----:B------:R-:W-:Y:S02]  /*7820*/  F2FP.TF32.F32.PACK_B R10, R10 ;  /* 0x0000000aff0a723e */ /* 0x000fe400024050ff */
[----:B------:R-:W-:Y:S02]  /*7830*/  F2FP.TF32.F32.PACK_B R11, R11 ;  /* 0x0000000bff0b723e */ /* 0x000fe400024050ff */
[----:B------:R-:W-:Y:S02]  /*7840*/  F2FP.TF32.F32.PACK_B R12, R12 ;  /* 0x0000000cff0c723e */ /* 0x000fe400024050ff */
[----:B------:R-:W-:Y:S01]  /*7850*/  F2FP.TF32.F32.PACK_B R13, R13 ;  /* 0x0000000dff0d723e */ /* 0x000fe200024050ff */
[----:B------:R1:W-:Y:S01]  /*7860*/  STSM.16.M88.4 [R85+0x2000], R8 ;  /* 0x0020000855007844 */ /* 0x0003e20000000200 */
[----:B------:R-:W-:Y:S02]  /*7870*/  F2FP.TF32.F32.PACK_B R14, R14 ;  /* 0x0000000eff0e723e */ /* 0x000fe400024050ff */
[----:B------:R-:W-:Y:S02]  /*7880*/  F2FP.TF32.F32.PACK_B R15, R15 ;  /* 0x0000000fff0f723e */ /* 0x000fe400024050ff */
[----:B------:R-:W-:Y:S02]  /*7890*/  LEA R0, R87, UR36, 0x3 ;  /* 0x0000002457007c11 */ /* 0x000fe4000f8e18ff */
[----:B------:R-:W-:Y:S01]  /*78a0*/  @P6 SHF.L.U32 R2, RZ, 0x1f, RZ ;  /* 0x0000001fff026819 */ /* 0x000fe200000006ff */
[----:B------:R1:W-:Y:S01]  /*78b0*/  STSM.16.M88.4 [R86+0x2000], R12 ;  /* 0x0020000c56007844 */ /* 0x0003e20000000200 */
        /* <DEDUP_REMOVED lines=8> */
[----:B------:R-:W-:Y:S01]  /*7940*/  UIADD3 UR8, UP0, UPT, UR50, 0x680, URZ ;  /* 0x0000068032087890 */ /* 0x000fe2000ff1e0ff */
[----:B------:R-:W-:Y:S01]  /*7950*/  R2UR UR7, R65 ;  /* 0x00000000410772ca */ /* 0x000fe200000e0000 */
[----:B------:R-:W-:Y:S02]  /*7960*/  UIADD3 UR5, UPT, UPT, UR41, 0x20, URZ ;  /* 0x0000002029057890 */ /* 0x000fe4000fffe0ff */
[----:B------:R-:W-:Y:S02]  /*7970*/  UIADD3 UR4, UPT, UPT, UR36, 0x2400, URZ ;  /* 0x0000240024047890 */ /* 0x000fe4000fffe0ff */
[----:B------:R-:W-:Y:S01]  /*7980*/  UIADD3.X UR9, UPT, UPT, URZ, UR51, URZ, UP0, !UPT ;  /* 0x00000033ff097290 */ /* 0x000fe200087fe4ff */
[----:B------:R-:W-:Y:S08]  /*7990*/  UMOV UR6, UR42 ;  /* 0x0000002a00067c82 */ /* 0x000ff00008000000 */
[----:B------:R2:W-:Y:S01]  /*79a0*/  UTMASTG.3D [UR4], [UR8] ;  /* 0x00000004080073b5 */ /* 0x0005e20008010000 */
[----:B------:R0:W-:Y:S01]  /*79b0*/  UTMACMDFLUSH ;  /* 0x00000000000079b7 */ /* 0x0001e20000000000 */
[----:B--2---:R-:W-:Y:S04]  /*79c0*/  DEPBAR.LE SB0, 0x1 ;  /* 0x000080400000791a */ /* 0x004fe80000000000 */
.L_x_116:
[----:B------:R-:W-:Y:S05]  /*79d0*/  BSYNC.RECONVERGENT B0 ;  /* 0x0000000000007941 */ /* 0x000fea0003800200 */
.L_x_115:
[----:B------:R-:W-:Y:S01]  /*79e0*/  BAR.SYNC.DEFER_BLOCKING 0x1, 0x80 ;  /* 0x0042000000007b1d */ /* 0x000fe20000010000 */
[----:B------:R-:W-:Y:S04]  /*79f0*/  UIADD3 UR40, UPT, UPT, UR52, 0x1, URZ ;  /* 0x0000000134287890 */ /* 0x000fe8000fffe0ff */
[----:B------:R-:W-:Y:S04]  /*7a00*/  UISETP.NE.AND UP0, UPT, UR40, 0x4, UPT ;  /* 0x000000042800788c */ /* 0x000fe8000bf05270 */
[----:B------:R-:W-:Y:S01]  /*7a10*/  USEL UR40, UR40, URZ, UP0 ;  /* 0x000000ff28287287 */ /* 0x000fe20008000000 */
[----:B------:R2:W-:Y:S01]  /*7a20*/  @P6 SYNCS.ARRIVE.TRANS64.RED.A1T0 RZ, [R21+URZ], RZ ;  /* 0x000000ff15ff69a7 */ /* 0x0005e200081004ff */
[----:B------:R-:W-:Y:S01]  /*7a30*/  BSSY B1, `(.L_x_117) ;  /* 0x0000018000017945 */ /* 0x000fe20003800000 */
[----:B------:R-:W3:Y:S02]  /*7a40*/  @P6 SYNCS.PHASECHK.TRANS64.TRYWAIT P0, [R0+URZ+0x40], R2 ;  /* 0x00004002000065a7 */ /* 0x000ee400080011ff */
[----:B---3--:R-:W-:Y:S01]  /*7a50*/  @P6 SEL R89, RZ, 0x1, !P0 ;  /* 0x00000001ff596807 */ /* 0x008fe20004000000 */
[----:B--2---:R-:W-:Y:S06]  /*7a60*/  @!P6 BRA `(.L_x_118) ;  /* 0x000000000050e947 */ /* 0x004fec0003800000 */
        /* <DEDUP_REMOVED lines=8> */
[----:B------:R-:W-:Y:S04]  /*7af0*/  SHF.L.U32 R5, RZ, 0x1f, RZ ;  /* 0x0000001fff057819 */ /* 0x000fe800000006ff */
[----:B------:R-:W1:Y:S02]  /*7b00*/  SYNCS.PHASECHK.TRANS64.TRYWAIT P0, [R0+URZ+0x40], R5 ;  /* 0x00004005000075a7 */ /* 0x000e6400080011ff */
[----:B-1----:R-:W-:Y:S05]  /*7b10*/  @!P0 BRA `(.L_x_121) ;  /* 0x0000004800148947 */ /* 0x002fea0003800000 */
.L_x_120:
[----:B------:R-:W-:Y:S05]  /*7b20*/  BSYNC B0 ;  /* 0x0000000000007941 */ /* 0x000fea0003800000 */
.L_x_119:
[----:B------:R-:W-:Y:S02]  /*7b30*/  ISETP.NE.AND P0, PT, R90, RZ, PT ;  /* 0x000000ff5a00720c */ /* 0x000fe40003f05270 */
[----:B------:R-:W-:Y:S11]  /*7b40*/  IADD3 R87, PT, PT, R87, 0x1, RZ ;  /* 0x0000000157577810 */ /* 0x000ff60007ffe0ff */
[----:B-1----:R-:W-:Y:S01]  /*7b50*/  @P0 IMAD.IADD R0, R75, 0x1, R2 ;  /* 0x000000014b000824 */ /* 0x002fe200078e0202 */
[----:B------:R-:W-:Y:S05]  /*7b60*/  @P0 WARPSYNC.ALL ;  /* 0x0000000000000948 */ /* 0x000fea0003800000 */
[----:B------:R2:W3:Y:S04]  /*7b70*/  @P0 LDSM.16.M88.4 R52, [R4+UR36+0x400] ;  /* 0x000400240434083b */ /* 0x0004e80008000200 */
[----:B------:R2:W4:Y:S04]  /*7b80*/  @P0 LDSM.16.M88.4 R48, [R3+0x400] ;  /* 0x000400000330083b */ /* 0x0005280000000200 */
[----:B------:R2:W1:Y:S04]  /*7b90*/  @P0 LDSM.16.M88.4 R40, [R2+0x400] ;  /* 0x000400000228083b */ /* 0x0004680000000200 */
[----:B------:R2:W1:Y:S02]  /*7ba0*/  @P0 LDSM.16.M88.4 R44, [R0+0x400] ;  /* 0x00040000002c083b */ /* 0x0004640000000200 */
.L_x_118:
[----:B------:R-:W-:Y:S05]  /*7bb0*/  BSYNC B1 ;  /* 0x0000000000017941 */ /* 0x000fea0003800000 */
.L_x_117:
[----:B--2---:R-:W-:Y:S05]  /*7bc0*/  VIADD R0, R34, 0x40 ;  /* 0x0000004022007836 */ /* 0x004fea0000000000 */
        /* <DEDUP_REMOVED lines=20> */
.L_x_122:
[----:B------:R-:W-:Y:S01]  /*7d10*/  ISETP.NE.AND P6, PT, R81, RZ, PT ;  /* 0x000000ff5100720c */ /* 0x000fe20003fc5270 */
[----:B------:R-:W-:Y:S05]  /*7d20*/  WARPSYNC.ALL ;  /* 0x0000000000007948 */ /* 0x000fea0003800000 */
[----:B------:R-:W-:Y:S01]  /*7d30*/  R2UR UR4, R34 ;  /* 0x00000000220472ca */ /* 0x000fe200000e0000 */
[----:B------:R-:W-:Y:S01]  /*7d40*/  IMAD.U32 R0, RZ, RZ, UR40 ;  /* 0x00000028ff007e24 */ /* 0x000fe2000f8e00ff */
[----:B---3--:R-:W-:Y:S01]  /*7d50*/  LOP3.LUT R20, R52, 0xffffe000, RZ, 0xc0, !PT ;  /* 0xffffe00034147812 */ /* 0x008fe200078ec0ff */
        /* <DEDUP_REMOVED lines=24> */
[----:B----4-:R-:W-:Y:S01]  /*7ee0*/  LOP3.LUT R18, R48, 0xffffe000, RZ, 0xc0, !PT ;  /* 0xffffe00030127812 */ /* 0x010fe200078ec0ff */
        /* <DEDUP_REMOVED lines=68> */
.L_x_124:
[----:B------:R-:W-:Y:S05]  /*8330*/  BSYNC.RECONVERGENT B0 ;  /* 0x0000000000007941 */ /* 0x000fea0003800200 */
.L_x_123:
[----:B------:R-:W-:Y:S01]  /*8340*/  BAR.SYNC.DEFER_BLOCKING 0x1, 0x80 ;  /* 0x0042000000007b1d */ /* 0x000fe20000010000 */
[----:B------:R-:W-:Y:S01]  /*8350*/  UIADD3 UR43, UPT, UPT, UR40, 0x1, URZ ;  /* 0x00000001282b7890 */ /* 0x000fe2000fffe0ff */
[----:B------:R-:W-:Y:S03]  /*8360*/  HFMA2 R92, -RZ, RZ, 0, 0 ;  /* 0x00000000ff5c7431 */ /* 0x000fe600000001ff */
        /* <DEDUP_REMOVED lines=18> */
.L_x_128:
[----:B------:R-:W-:Y:S05]  /*8490*/  BSYNC B0 ;  /* 0x0000000000007941 */ /* 0x000fea0003800000 */
.L_x_127:
[----:B------:R-:W-:Y:S01]  /*84a0*/  ISETP.NE.AND P0, PT, R90, RZ, PT ;  /* 0x000000ff5a00720c */ /* 0x000fe20003f05270 */
[----:B------:R-:W-:Y:S11]  /*84b0*/  VIADD R87, R87, 0x1 ;  /* 0x0000000157577836 */ /* 0x000ff60000000000 */
[----:B------:R-:W-:Y:S01]  /*84c0*/  @!UPT UIADD3 URZ, UPT, UPT, URZ, URZ, URZ ;  /* 0x000000fffffff290 */ /* 0x000fe2000fffe0ff */
[----:B-1----:R-:W-:Y:S01]  /*84d0*/  @P0 IMAD.IADD R0, R75, 0x1, R2 ;  /* 0x000000014b000824 */ /* 0x002fe200078e0202 */
[----:B------:R-:W-:Y:S05]  /*84e0*/  @P0 WARPSYNC.ALL ;  /* 0x0000000000000948 */ /* 0x000fea0003800000 */
[----:B------:R2:W3:Y:S04]  /*84f0*/  @P0 LDSM.16.M88.4 R52, [R4+UR36+0x400] ;  /* 0x000400240434083b */ /* 0x0004e80008000200 */
[----:B------:R2:W4:Y:S04]  /*8500*/  @P0 LDSM.16.M88.4 R48, [R3+0x400] ;  /* 0x000400000330083b */ /* 0x0005280000000200 */
[----:B------:R2:W1:Y:S04]  /*8510*/  @P0 LDSM.16.M88.4 R40, [R2+0x400] ;  /* 0x000400000228083b */ /* 0x0004680000000200 */
[----:B------:R2:W1:Y:S01]  /*8520*/  @P0 LDSM.16.M88.4 R44, [R0+0x400] ;  /* 0x00040000002c083b */ /* 0x0004620000000200 */
[C---:B------:R-:W-:Y:S04]  /*8530*/  ISETP.NE.AND P0, PT, R87.reuse, 0x4, PT ;  /* 0x000000045700780c */ /* 0x040fe80003f05270 */
[----:B------:R-:W-:Y:S02]  /*8540*/  SEL R87, R87, RZ, P0 ;  /* 0x000000ff57577207 */ /* 0x000fe40000000000 */
[----:B------:R-:W-:Y:S02]  /*8550*/  SEL R92, RZ, 0x1, P0 ;  /* 0x00000001ff5c7807 */ /* 0x000fe40000000000 */
.L_x_126:
[----:B------:R-:W-:Y:S05]  /*8560*/  BSYNC B1 ;  /* 0x0000000000017941 */ /* 0x000fea0003800000 */
.L_x_125:
        /* <DEDUP_REMOVED lines=21> */
.L_x_130:
        /* <DEDUP_REMOVED lines=79> */
[----:B------:R-:W-:Y:S01]  /*8bb0*/  @P6 SHF.L.U32 R2, R92, 0x1f, RZ ;  /* 0x0000001f5c026819 */ /* 0x000fe200000006ff */
        /* <DEDUP_REMOVED lines=18> */
.L_x_132:
[----:B------:R-:W-:Y:S05]  /*8ce0*/  BSYNC.RECONVERGENT B0 ;  /* 0x0000000000007941 */ /* 0x000fea0003800200 */
.L_x_131:
        /* <DEDUP_REMOVED lines=17> */
[----:B------:R-:W-:Y:S04]  /*8e00*/  SHF.L.U32 R5, R92, 0x1f, RZ ;  /* 0x0000001f5c057819 */ /* 0x000fe800000006ff */
[----:B------:R-:W1:Y:S02]  /*8e10*/  SYNCS.PHASECHK.TRANS64.TRYWAIT P0, [R0+URZ+0x40], R5 ;  /* 0x00004005000075a7 */ /* 0x000e6400080011ff */
[----:B-1----:R-:W-:Y:S05]  /*8e20*/  @!P0 BRA `(.L_x_137) ;  /* 0x0000003400788947 */ /* 0x002fea0003800000 */
.L_x_136:
[----:B------:R-:W-:Y:S05]  /*8e30*/  BSYNC B0 ;  /* 0x0000000000007941 */ /* 0x000fea0003800000 */
.L_x_135:
[----:B------:R-:W-:Y:S01]  /*8e40*/  ISETP.NE.AND P0, PT, R90, RZ, PT ;  /* 0x000000ff5a00720c */ /* 0x000fe20003f05270 */
[----:B------:R-:W-:Y:S11]  /*8e50*/  VIADD R87, R87, 0x1 ;  /* 0x0000000157577836 */ /* 0x000ff60000000000 */
[----:B------:R-:W-:Y:S01]  /*8e60*/  @!UPT UIADD3 URZ, UPT, UPT, URZ, URZ, URZ ;  /* 0x000000fffffff290 */ /* 0x000fe2000fffe0ff */
[----:B-1----:R-:W-:Y:S01]  /*8e70*/  @P0 IMAD.IADD R0, R75, 0x1, R2 ;  /* 0x000000014b000824 */ /* 0x002fe200078e0202 */
[----:B------:R-:W-:Y:S05]  /*8e80*/  @P0 WARPSYNC.ALL ;  /* 0x0000000000000948 */ /* 0x000fea0003800000 */
[----:B------:R-:W2:Y:S04]  /*8e90*/  @P0 LDSM.16.M88.4 R52, [R4+UR36+0x400] ;  /* 0x000400240434083b */ /* 0x000ea80008000200 */
[----:B------:R-:W3:Y:S04]  /*8ea0*/  @P0 LDSM.16.M88.4 R48, [R3+0x400] ;  /* 0x000400000330083b */ /* 0x000ee80000000200 */
[----:B------:R-:W4:Y:S04]  /*8eb0*/  @P0 LDSM.16.M88.4 R40, [R2+0x400] ;  /* 0x000400000228083b */ /* 0x000f280000000200 */
[----:B------:R1:W2:Y:S01]  /*8ec0*/  @P0 LDSM.16.M88.4 R44, [R0+0x400] ;  /* 0x00040000002c083b */ /* 0x0002a20000000200 */
[C---:B------:R-:W-:Y:S04]  /*8ed0*/  ISETP.NE.AND P0, PT, R87.reuse, 0x4, PT ;  /* 0x000000045700780c */ /* 0x040fe80003f05270 */
[----:B------:R-:W-:Y:S02]  /*8ee0*/  SEL R87, R87, RZ, P0 ;  /* 0x000000ff57577207 */ /* 0x000fe40000000000 */
[----:B-1----:R-:W-:Y:S04]  /*8ef0*/  SEL R0, RZ, 0x1, P0 ;  /* 0x00000001ff007807 */ /* 0x002fe80000000000 */
[----:B------:R-:W-:Y:S02]  /*8f00*/  LOP3.LUT R92, R92, R0, RZ, 0x3c, !PT ;  /* 0x000000005c5c7212 */ /* 0x000fe400078e3cff */
.L_x_134:
[----:B------:R-:W-:Y:S05]  /*8f10*/  BSYNC B1 ;  /* 0x0000000000017941 */ /* 0x000fea0003800000 */
.L_x_133:
[----:B------:R-:W-:Y:S05]  /*8f20*/  VIADD R0, R34, 0x80 ;  /* 0x0000008022007836 */ /* 0x000fea0000000000 */
[----:B------:R-:W-:Y:S04]  /*8f30*/  SHF.R.U32.HI R0, RZ, 0x15, R0 ;  /* 0x00000015ff007819 */ /* 0x000fe80000011600 */
[----:B------:R-:W-:Y:S11]  /*8f40*/  LOP3.LUT P0, RZ, R0, 0x3, R70, 0x48, !PT ;  /* 0x0000000300ff7812 */ /* 0x000ff60007804846 */
[----:B------:R-:W-:Y:S02]  /*8f50*/  @!UPT UIADD3 URZ, UPT, UPT, URZ, URZ, URZ ;  /* 0x000000fffffff290 */ /* 0x000fe4000fffe0ff */
[----:B------:R-:W-:Y:S05]  /*8f60*/  @!P0 BRA `(.L_x_138) ;  /* 0x0000000000408947 */ /* 0x000fea0003800000 */
[----:B------:R-:W5:Y:S01]  /*8f70*/  LDCU.64 UR8, c[0x4][0x70] ;  /* 0x01000e00ff0877ac */ /* 0x000f620008000a00 */
[----:B------:R-:W-:Y:S01]  /*8f80*/  MOV R3, 0x0 ;  /* 0x0000000000037802 */ /* 0x000fe20000000f00 */
[----:B-1----:R-:W-:Y:S02]  /*8f90*/  HFMA2 R12, -RZ, RZ, 0, 5.9604644775390625e-08 ;  /* 0x00000001ff0c7431 */ /* 0x002fe400000001ff */
[----:B------:R-:W-:Y:S02]  /*8fa0*/  IMAD.MOV.U32 R8, RZ, RZ, 0x192 ;  /* 0x00000192ff087424 */ /* 0x000fe400078e00ff */
[----:B------:R-:W-:Y:S01]  /*8fb0*/  IMAD.MOV.U32 R13, RZ, RZ, RZ ;  /* 0x000000ffff0d7224 */ /* 0x000fe200078e00ff */
[----:B------:R-:W1:Y:S01]  /*8fc0*/  LDCU.64 UR6, c[0x4][0x78] ;  /* 0x01000f00ff0677ac */ /* 0x000e620008000a00 */
[----:B------:R-:W2:Y:S01]  /*8fd0*/  LDC.64 R2, c[0x4][R3] ;  /* 0x0100000003027b82 */ /* 0x000ea20000000a00 */
[----:B------:R-:W3:Y:S01]  /*8fe0*/  LDCU.64 UR4, c[0x4][0x10] ;  /* 0x01000200ff0477ac */ /* 0x000ee20008000a00 */
[----:B-----5:R-:W-:Y:S01]  /*8ff0*/  MOV R5, UR9 ;  /* 0x0000000900057c02 */ /* 0x020fe20008000f00 */
[----:B------:R-:W-:Y:S01]  /*9000*/  IMAD.U32 R4, RZ, RZ, UR8 ;  /* 0x00000008ff047e24 */ /* 0x000fe2000f8e00ff */
[----:B-1----:R-:W-:Y:S01]  /*9010*/  MOV R7, UR7 ;  /* 0x0000000700077c02 */ /* 0x002fe20008000f00 */
[----:B------:R-:W-:Y:S01]  /*9020*/  IMAD.U32 R6, RZ, RZ, UR6 ;  /* 0x00000006ff067e24 */ /* 0x000fe2000f8e00ff */
[----:B---3--:R-:W-:Y:S01]  /*9030*/  MOV R11, UR5 ;  /* 0x00000005000b7c02 */ /* 0x008fe20008000f00 */
[----:B------:R-:W-:Y:S02]  /*9040*/  IMAD.U32 R10, RZ, RZ, UR4 ;  /* 0x00000004ff0a7e24 */ /* 0x000fe4000f8e00ff */
[----:B------:R-:W-:Y:S07]  /*9050*/  LEPC R20, `(.L_x_138) ;  /* 0x000000001014794e */ /* 0x000fee0000000000 */
[----:B--2-4-:R-:W-:Y:S05]  /*9060*/  CALL.ABS.NOINC R2 ;  /* 0x0000000002007343 */ /* 0x014fea0003c00000 */
.L_x_138:
[----:B------:R-:W-:Y:S01]  /*9070*/  ISETP.NE.AND P6, PT, R81, RZ, PT ;  /* 0x000000ff5100720c */ /* 0x000fe20003fc5270 */
[----:B------:R-:W-:Y:S05]  /*9080*/  WARPSYNC.ALL ;  /* 0x0000000000007948 */ /* 0x000fea0003800000 */
[----:B------:R-:W-:Y:S01]  /*9090*/  R2UR UR4, R34 ;  /* 0x00000000220472ca */ /* 0x000fe200000e0000 */
[----:B------:R-:W-:Y:S01]  /*90a0*/  IMAD.U32 R0, RZ, RZ, UR40 ;  /* 0x00000028ff007e24 */ /* 0x000fe2000f8e00ff */
[----:B--2---:R-:W-:Y:S01]  /*90b0*/  LOP3.LUT R20, R52, 0xffffe000, RZ, 0xc0, !PT ;  /* 0xffffe00034147812 */ /* 0x004fe200078ec0ff */
        /* <DEDUP_REMOVED lines=24> */
[----:B---3--:R-:W-:Y:S01]  /*9240*/  LOP3.LUT R18, R48, 0xffffe000, RZ, 0xc0, !PT ;  /* 0xffffe00030127812 */ /* 0x008fe200078ec0ff */
[----:B------:R-:W-:Y:S01]  /*9250*/  FFMA R37, R35, R16, R2 ;  /* 0x0000001023257223 */ /* 0x000fe20000000002 */
[----:B------:R-:W-:Y:S01]  /*9260*/  LOP3.LUT R2, R49, 0xffffe000, RZ, 0xc0, !PT ;  /* 0xffffe00031027812 */ /* 0x000fe200078ec0ff */
[----:B------:R-:W-:Y:S01]  /*9270*/  FMUL R7, R33, R7 ;  /* 0x0000000721077220 */ /* 0x000fe20000400000 */
[----:B----4-:R-:W-:Y:S01]  /*9280*/  LOP3.LUT R16, R41, 0xffffe000, RZ, 0xc0, !PT ;  /* 0xffffe00029107812 */ /* 0x010fe200078ec0ff */
        /* <DEDUP_REMOVED lines=43> */
[----:B------:R-:W-:Y:S02]  /*9540*/  F2FP.TF32.F32.PACK_B R15, R15 ;  /* 0x0000000fff0f723e */ /* 0x000fe400024050ff */
[----:B------:R-:W-:Y:S02]  /*9550*/  LEA R0, R87, UR36, 0x3 ;  /* 0x0000002457007c11 */ /* 0x000fe4000f8e18ff */
[----:B------:R-:W-:Y:S01]  /*9560*/  @P6 SHF.L.U32 R2, R92, 0x1f, RZ ;  /* 0x0000001f5c026819 */ /* 0x000fe200000006ff */
        /* <DEDUP_REMOVED lines=11> */
[----:B------:R-:W-:Y:S02]  /*9620*/  UIADD3 UR8, UP0, UPT, UR50, 0x680, URZ ;  /* 0x0000068032087890 */ /* 0x000fe4000ff1e0ff */
[----:B------:R-:W-:Y:S02]  /*9630*/  UIADD3 UR5, UPT, UPT, UR41, 0x80, URZ ;  /* 0x0000008029057890 */ /* 0x000fe4000fffe0ff */
[----:B------:R-:W-:Y:S01]  /*9640*/  IMAD.U32 R71, RZ, RZ, UR10 ;  /* 0x0000000aff477e24 */ /* 0x000fe2000f8e00ff */
[----:B------:R-:W-:Y:S01]  /*9650*/  UIADD3.X UR9, UPT, UPT, URZ, UR51, URZ, UP0, !UPT ;  /* 0x00000033ff097290 */ /* 0x000fe200087fe4ff */
[----:B------:R-:W-:Y:S03]  /*9660*/  UMOV UR6, UR42 ;  /* 0x0000002a00067c82 */ /* 0x000fe60008000000 */
[----:B------:R-:W-:Y:S11]  /*9670*/  R2UR UR4, R71 ;  /* 0x00000000470472ca */ /* 0x000ff600000e0000 */
[----:B------:R-:W-:Y:S02]  /*9680*/  @!UPT UIADD3 URZ, UPT, UPT, URZ, URZ, URZ ;  /* 0x000000fffffff290 */ /* 0x000fe4000fffe0ff */
[----:B------:R2:W-:Y:S01]  /*9690*/  UTMASTG.3D [UR4], [UR8] ;  /* 0x00000004080073b5 */ /* 0x0005e20008010000 */
[----:B------:R0:W-:Y:S01]  /*96a0*/  UTMACMDFLUSH ;  /* 0x00000000000079b7 */ /* 0x0001e20000000000 */
[----:B--2---:R-:W-:Y:S04]  /*96b0*/  DEPBAR.LE SB0, 0x1 ;  /* 0x000080400000791a */ /* 0x004fe80000000000 */
.L_x_140:
[----:B------:R-:W-:Y:S05]  /*96c0*/  BSYNC.RECONVERGENT B0 ;  /* 0x0000000000007941 */ /* 0x000fea0003800200 */
.L_x_139:
        /* <DEDUP_REMOVED lines=20> */
.L_x_144:
[----:B------:R-:W-:Y:S05]  /*9810*/  BSYNC B0 ;  /* 0x0000000000007941 */ /* 0x000fea0003800000 */
.L_x_143:
        /* <DEDUP_REMOVED lines=13> */
.L_x_142:
[----:B------:R-:W-:Y:S05]  /*98f0*/  BSYNC B1 ;  /* 0x0000000000017941 */ /* 0x000fea0003800000 */
.L_x_141:
        /* <DEDUP_REMOVED lines=21> */
.L_x_146:
        /* <DEDUP_REMOVED lines=98> */
.L_x_148:
[----:B------:R-:W-:Y:S05]  /*a070*/  BSYNC.RECONVERGENT B0 ;  /* 0x0000000000007941 */ /* 0x000fea0003800200 */
.L_x_147:
        /* <DEDUP_REMOVED lines=20> */
.L_x_152:
[----:B------:R-:W-:Y:S05]  /*a1c0*/  BSYNC B0 ;  /* 0x0000000000007941 */ /* 0x000fea0003800000 */
.L_x_151:
        /* <DEDUP_REMOVED lines=13> */
.L_x_150:
[----:B------:R-:W-:Y:S05]  /*a2a0*/  BSYNC B1 ;  /* 0x0000000000017941 */ /* 0x000fea0003800000 */
.L_x_149:
        /* <DEDUP_REMOVED lines=21> */
.L_x_154:
        /* <DEDUP_REMOVED lines=98> */
.L_x_156:
[----:B------:R-:W-:Y:S05]  /*aa20*/  BSYNC.RECONVERGENT B0 ;  /* 0x0000000000007941 */ /* 0x000fea0003800200 */
.L_x_155:
        /* <DEDUP_REMOVED lines=12> */
[----:B------:R-:W-:Y:S04]  /*aaf0*/  @P1 IMAD R87, R87, 0x2000, R88 ;  /* 0x0000200057571824 */ /* 0x000fe800078e0258 */
[----:B------:R-:W-:Y:S05]  /*ab00*/  @P1 VIADD R2, R87, UR36 ;  /* 0x0000002457021c36 */ /* 0x000fea0008000000 */
[----:B------:R-:W-:Y:S01]  /*ab10*/  @P1 IADD3 R91, PT, PT, R91, R2, RZ ;  /* 0x000000025b5b1210 */ /* 0x000fe20007ffe0ff */
[----:B------:R-:W-:Y:S01]  /*ab20*/  @P1 IMAD.IADD R2, R75, 0x1, R2 ;  /* 0x000000014b021824 */ /* 0x000fe200078e0202 */
[----:B------:R-:W-:Y:S06]  /*ab30*/  @P0 BRA `(.L_x_160) ;  /* 0x00000000000c0947 */ /* 0x000fec0003800000 */
[----:B------:R-:W-:Y:S04]  /*ab40*/  SHF.L.U32 R92, R92, 0x1f, RZ ;  /* 0x0000001f5c5c7819 */ /* 0x000fe800000006ff */
[----:B------:R-:W2:Y:S02]  /*ab50*/  SYNCS.PHASECHK.TRANS64.TRYWAIT P0, [R0+URZ+0x40], R92 ;  /* 0x0000405c000075a7 */ /* 0x000ea400080011ff */
[----:B--2---:R-:W-:Y:S05]  /*ab60*/  @!P0 BRA `(.L_x_161) ;  /* 0x0000001800648947 */ /* 0x004fea0003800000 */
.L_x_160:
[----:B------:R-:W-:Y:S05]  /*ab70*/  BSYNC B0 ;  /* 0x0000000000007941 */ /* 0x000fea0003800000 */
.L_x_159:
[----:B------:R-:W-:Y:S11]  /*ab80*/  ISETP.NE.AND P0, PT, R90, RZ, PT ;  /* 0x000000ff5a00720c */ /* 0x000ff60003f05270 */
[----:B------:R-:W-:Y:S02]  /*ab90*/  @!UPT UIADD3 URZ, UPT, UPT, URZ, URZ, URZ ;  /* 0x000000fffffff290 */ /* 0x000fe4000fffe0ff */
[----:B--2---:R-:W-:Y:S01]  /*aba0*/  @P0 IADD3 R0, PT, PT, R75, R91, RZ ;  /* 0x0000005b4b000210 */ /* 0x004fe20007ffe0ff */
[----:B------:R-:W-:Y:S05]  /*abb0*/  @P0 WARPSYNC.ALL ;  /* 0x0000000000000948 */ /* 0x000fea0003800000 */
[----:B------:R2:W3:Y:S04]  /*abc0*/  @P0 LDSM.16.M88.4 R52, [R87+UR36+0x400] ;  /* 0x000400245734083b */ /* 0x0004e80008000200 */
[----:B------:R2:W4:Y:S04]  /*abd0*/  @P0 LDSM.16.M88.4 R48, [R2+0x400] ;  /* 0x000400000230083b */ /* 0x0005280000000200 */
[----:B------:R2:W1:Y:S04]  /*abe0*/  @P0 LDSM.16.M88.4 R40, [R91+0x400] ;  /* 0x000400005b28083b */ /* 0x0004680000000200 */
[----:B------:R2:W1:Y:S02]  /*abf0*/  @P0 LDSM.16.M88.4 R44, [R0+0x400] ;  /* 0x00040000002c083b */ /* 0x0004640000000200 */
.L_x_158:
[----:B------:R-:W-:Y:S05]  /*ac00*/  BSYNC B1 ;  /* 0x0000000000017941 */ /* 0x000fea0003800000 */
.L_x_157:
        /* <DEDUP_REMOVED lines=21> */
.L_x_162:
[----:B------:R-:W-:Y:S01]  /*ad60*/  ISETP.NE.AND P0, PT, R77, RZ, PT ;  /* 0x000000ff4d00720c */ /* 0x000fe20003f05270 */
[----:B------:R-:W-:Y:S05]  /*ad70*/  WARPSYNC.ALL ;  /* 0x0000000000007948 */ /* 0x000fea0003800000 */
[----:B------:R-:W-:Y:S01]  /*ad80*/  R2UR UR4, R34 ;  /* 0x00000000220472ca */ /* 0x000fe200000e0000 */
[----:B------:R-:W-:Y:S01]  /*ad90*/  BSSY.RECONVERGENT B0, `(.L_x_163) ;  /* 0x000005c000007945 */ /* 0x000fe20003800200 */
[----:B------:R-:W-:Y:S02]  /*ada0*/  R2UR UR5, R84 ;  /* 0x00000000540572ca */ /* 0x000fe400000e0000 */
[----:B---3--:R-:W-:Y:S02]  /*adb0*/  LOP3.LUT R0, R52, 0xffffe000, RZ, 0xc0, !PT ;  /* 0xffffe00034007812 */ /* 0x008fe400078ec0ff */
[----:B------:R-:W-:Y:S02]  /*adc0*/  LOP3.LUT R2, R53, 0xffffe000, RZ, 0xc0, !PT ;  /* 0xffffe00035027812 */ /* 0x000fe400078ec0ff */
[----:B------:R-:W-:Y:S02]  /*add0*/  LOP3.LUT R3, R54, 0xffffe000, RZ, 0xc0, !PT ;  /* 0xffffe00036037812 */ /* 0x000fe400078ec0ff */
[----:B------:R-:W-:Y:S02]  /*ade0*/  LOP3.LUT R20, R55, 0xffffe000, RZ, 0xc0, !PT ;  /* 0xffffe00037147812 */ /* 0x000fe400078ec0ff */
[----:B----4-:R-:W-:Y:S01]  /*adf0*/  LOP3.LUT R21, R48, 0xffffe000, RZ, 0xc0, !PT ;  /* 0xffffe00030157812 */ /* 0x010fe200078ec0ff */
[----:B-1----:R-:W1:Y:S01]  /*ae00*/  LDTM.16dp128bit.x8 R4, tmem[UR4+0xe0] ;  /* 0x0000e004000479ee */ /* 0x002e620008180000 */
[----:B------:R-:W-:Y:S01]  /*ae10*/  LOP3.LUT R34, R49, 0xffffe000, RZ, 0xc0, !PT ;  /* 0xffffe00031227812 */ /* 0x000fe200078ec0ff */
[----:B------:R-:W-:Y:S01]  /*ae20*/  UIADD3 UR5, UPT, UPT, UR5, 0xd0, URZ ;  /* 0x000000d005057890 */ /* 0x000fe2000fffe0ff */
[----:B------:R-:W-:Y:S01]  /*ae30*/  LOP3.LUT R36, R50, 0xffffe000, RZ, 0xc0, !PT ;  /* 0xffffe00032247812 */ /* 0x000fe200078ec0ff */
[----:B------:R-:W-:Y:S01]  /*ae40*/  NOP ;  /* 0x0000000000007918 */ /* 0x000fe20000000000 */
[----:B------:R-:W-:Y:S01]  /*ae50*/  LOP3.LUT R37, R51, 0xffffe000, RZ, 0xc0, !PT ;  /* 0xffffe00033257812 */ /* 0x000fe200078ec0ff */
[----:B------:R-:W-:Y:S01]  /*ae60*/  UPRMT UR5, UR37, 0x654, UR5 ;  /* 0x0000065425057896 */ /* 0x000fe20008000005 */
[----:B------:R-:W-:Y:S02]  /*ae70*/  LOP3.LUT R38, R40, 0xffffe000, RZ, 0xc0, !PT ;  /* 0xffffe00028267812 */ /* 0x000fe400078ec0ff */
[----:B------:R-:W-:Y:S02]  /*ae80*/  LOP3.LUT R39, R41, 0xffffe000, RZ, 0xc0, !PT ;  /* 0xffffe00029277812 */ /* 0x000fe400078ec0ff */
[----:B------:R-:W-:Y:S02]  /*ae90*/  LOP3.LUT R40, R42, 0xffffe000, RZ, 0xc0, !PT ;  /* 0xffffe0002a287812 */ /* 0x000fe400078ec0ff */
[----:B------:R-:W-:Y:S02]  /*aea0*/  LOP3.LUT R41, R43, 0xffffe000, RZ, 0xc0, !PT ;  /* 0xffffe0002b297812 */ /* 0x000fe400078ec0ff */
[----:B------:R-:W-:Y:S01]  /*aeb0*/  LOP3.LUT R42, R44, 0xffffe000, RZ, 0xc0, !PT ;  /* 0xffffe0002c2a7812 */ /* 0x000fe200078ec0ff */
[----:B-1----:R-:W-:Y:S01]  /*aec0*/  SYNCS.ARRIVE.TRANS64.RED.A1T0 RZ, [UR5], RZ ;  /* 0x000000ffffff79a7 */ /* 0x002fe20008100405 */
[----:B------:R-:W-:Y:S02]  /*aed0*/  LOP3.LUT R43, R45, 0xffffe000, RZ, 0xc0, !PT ;  /* 0xffffe0002d2b7812 */ /* 0x000fe400078ec0ff */
[----:B------:R-:W-:Y:S02]  /*aee0*/  LOP3.LUT R44, R46, 0xffffe000, RZ, 0xc0, !PT ;  /* 0xffffe0002e2c7812 */ /* 0x000fe400078ec0ff */
[----:B------:R-:W-:Y:S01]  /*aef0*/  LOP3.LUT R45, R47, 0xffffe000, RZ, 0xc0, !PT ;  /* 0xffffe0002f2d7812 */ /* 0x000fe200078ec0ff */
[C---:B------:R-:W-:Y:S01]  /*af00*/  FMUL R4, R33.reuse, R4 ;  /* 0x0000000421047220 */ /* 0x040fe20000400000 */
[C---:B------:R-:W-:Y:S01]  /*af10*/  FMUL R5, R33.reuse, R5 ;  /* 0x0000000521057220 */ /* 0x040fe20000400000 */
[C---:B------:R-:W-:Y:S01]  /*af20*/  FMUL R6, R33.reuse, R6 ;  /* 0x0000000621067220 */ /* 0x040fe20000400000 */
[----:B------:R-:W-:Y:S01]  /*af30*/  FMUL R7, R33, R7 ;  /* 0x0000000721077220 */ /* 0x000fe20000400000 */
[----:B------:R-:W-:Y:S01]  /*af40*/  FFMA R4, R35, R0, R4 ;  /* 0x0000000023047223 */ /* 0x000fe20000000004 */
[----:B------:R-:W-:Y:S01]  /*af50*/  FMUL R8, R33, R8 ;  /* 0x0000000821087220 */ /* 0x000fe20000400000 */
[----:B------:R-:W-:Y:S01]  /*af60*/  FFMA R5, R35, R2, R5 ;  /* 0x0000000223057223 */ /* 0x000fe20000000005 */
[----:B------:R-:W-:Y:S01]  /*af70*/  FMUL R9, R33, R9 ;  /* 0x0000000921097220 */ /* 0x000fe20000400000 */
[----:B------:R-:W-:Y:S01]  /*af80*/  FFMA R6, R35, R3, R6 ;  /* 0x0000000323067223 */ /* 0x000fe20000000006 */
[----:B------:R-:W-:Y:S01]  /*af90*/  F2FP.TF32.F32.PACK_B R4, R4 ;  /* 0x00000004ff04723e */ /* 0x000fe200024050ff */
[----:B------:R-:W-:Y:S01]  /*afa0*/  FMUL R10, R33, R10 ;  /* 0x0000000a210a7220 */ /* 0x000fe20000400000 */
[----:B------:R-:W-:Y:S01]  /*afb0*/  F2FP.TF32.F32.PACK_B R5, R5 ;  /* 0x00000005ff05723e */ /* 0x000fe200024050ff */
[----:B------:R-:W-:Y:S01]  /*afc0*/  FFMA R7, R35, R20, R7 ;  /* 0x0000001423077223 */ /* 0x000fe20000000007 */
[----:B------:R-:W-:Y:S01]  /*afd0*/  FMUL R11, R33, R11 ;  /* 0x0000000b210b7220 */ /* 0x000fe20000400000 */
        /* <DEDUP_REMOVED lines=8> */
[----:B------:R-:W-:Y:S01]  /*b060*/  F2FP.TF32.F32.PACK_B R6, R6 ;  /* 0x00000006ff06723e */ /* 0x000fe200024050ff */
[----:B------:R-:W-:Y:S01]  /*b070*/  FFMA R12, R35, R38, R12 ;  /* 0x00000026230c7223 */ /* 0x000fe2000000000c */
[----:B------:R-:W-:Y:S01]  /*b080*/  F2FP.TF32.F32.PACK_B R7, R7 ;  /* 0x00000007ff07723e */ /* 0x000fe200024050ff */
[----:B------:R-:W-:Y:S01]  /*b090*/  FMUL R16, R33, R16 ;  /* 0x0000001021107220 */ /* 0x000fe20000400000 */
[----:B------:R-:W-:Y:S01]  /*b0a0*/  FFMA R13, R35, R39, R13 ;  /* 0x00000027230d7223 */ /* 0x000fe2000000000d */
[----:B------:R-:W-:Y:S01]  /*b0b0*/  FMUL R17, R33, R17 ;  /* 0x0000001121117220 */ /* 0x000fe20000400000 */
[----:B------:R-:W-:Y:S01]  /*b0c0*/  FFMA R14, R35, R40, R14 ;  /* 0x00000028230e7223 */ /* 0x000fe2000000000e */
[----:B------:R1:W-:Y:S01]  /*b0d0*/  STSM.16.M88.4 [R83+0x6400], R4 ;  /* 0x0064000453007844 */ /* 0x0003e20000000200 */
[----:B------:R-:W-:Y:S01]  /*b0e0*/  FMUL R18, R33, R18 ;  /* 0x0000001221127220 */ /* 0x000fe20000400000 */
[----:B------:R-:W-:Y:S01]  /*b0f0*/  FFMA R15, R35, R41, R15 ;  /* 0x00000029230f7223 */ /* 0x000fe2000000000f */
[----:B------:R-:W-:Y:S01]  /*b100*/  FMUL R19, R33, R19 ;  /* 0x0000001321137220 */ /* 0x000fe20000400000 */
[----:B------:R-:W-:Y:S01]  /*b110*/  F2FP.TF32.F32.PACK_B R8, R8 ;  /* 0x00000008ff08723e */ /* 0x000fe200024050ff */
[C---:B------:R-:W-:Y:S01]  /*b120*/  FFMA R16, R35.reuse, R42, R16 ;  /* 0x0000002a23107223 */ /* 0x040fe20000000010 */
[----:B------:R-:W-:Y:S01]  /*b130*/  F2FP.TF32.F32.PACK_B R9, R9 ;  /* 0x00000009ff09723e */ /* 0x000fe200024050ff */
[C---:B------:R-:W-:Y:S01]  /*b140*/  FFMA R17, R35.reuse, R43, R17 ;  /* 0x0000002b23117223 */ /* 0x040fe20000000011 */
[----:B------:R-:W-:Y:S01]  /*b150*/  F2FP.TF32.F32.PACK_B R10, R10 ;  /* 0x0000000aff0a723e */ /* 0x000fe200024050ff */
[C---:B------:R-:W-:Y:S01]  /*b160*/  FFMA R18, R35.reuse, R44, R18 ;  /* 0x0000002c23127223 */ /* 0x040fe20000000012 */
[----:B------:R-:W-:Y:S01]  /*b170*/  F2FP.TF32.F32.PACK_B R11, R11 ;  /* 0x0000000bff0b723e */ /* 0x000fe200024050ff */
[----:B------:R-:W-:Y:S01]  /*b180*/  FFMA R19, R35, R45, R19 ;  /* 0x0000002d23137223 */ /* 0x000fe20000000013 */
[----:B------:R-:W-:Y:S02]  /*b190*/  F2FP.TF32.F32.PACK_B R12, R12 ;  /* 0x0000000cff0c723e */ /* 0x000fe400024050ff */
[----:B------:R-:W-:Y:S01]  /*b1a0*/  F2FP.TF32.F32.PACK_B R13, R13 ;  /* 0x0000000dff0d723e */ /* 0x000fe200024050ff */
[----:B------:R1:W-:Y:S01]  /*b1b0*/  STSM.16.M88.4 [R82+0x6400], R8 ;  /* 0x0064000852007844 */ /* 0x0003e20000000200 */
[----:B------:R-:W-:Y:S02]  /*b1c0*/  F2FP.TF32.F32.PACK_B R14, R14 ;  /* 0x0000000eff0e723e */ /* 0x000fe400024050ff */
[----:B------:R-:W-:Y:S02]  /*b1d0*/  F2FP.TF32.F32.PACK_B R15, R15 ;  /* 0x0000000fff0f723e */ /* 0x000fe400024050ff */
[----:B------:R-:W-:Y:S02]  /*b1e0*/  F2FP.TF32.F32.PACK_B R16, R16 ;  /* 0x00000010ff10723e */ /* 0x000fe400024050ff */
[----:B------:R-:W-:Y:S01]  /*b1f0*/  F2FP.TF32.F32.PACK_B R17, R17 ;  /* 0x00000011ff11723e */ /* 0x000fe200024050ff */
[----:B------:R1:W-:Y:S01]  /*b200*/  STSM.16.M88.4 [R85+0x6000], R12 ;  /* 0x0060000c55007844 */ /* 0x0003e20000000200 */
[----:B------:R-:W-:Y:S02]  /*b210*/  F2FP.TF32.F32.PACK_B R18, R18 ;  /* 0x00000012ff12723e */ /* 0x000fe400024050ff */
[----:B------:R-:W-:Y:S05]  /*b220*/  F2FP.TF32.F32.PACK_B R19, R19 ;  /* 0x00000013ff13723e */ /* 0x000fea00024050ff */
        /* <DEDUP_REMOVED lines=18> */
.L_x_164:
[----:B------:R-:W-:Y:S05]  /*b350*/  BSYNC.RECONVERGENT B0 ;  /* 0x0000000000007941 */ /* 0x000fea0003800200 */
.L_x_163:
[----:B------:R-:W-:Y:S01]  /*b360*/  BAR.SYNC.DEFER_BLOCKING 0x1, 0x80 ;  /* 0x0042000000007b1d */ /* 0x000fe20000010000 */
[----:B------:R-:W-:Y:S01]  /*b370*/  UISETP.NE.AND UP0, UPT, UR48, -0x8, UPT ;  /* 0xfffffff83000788c */ /* 0x000fe2000bf05270 */
[----:B------:R-:W-:Y:S08]  /*b380*/  IADD3 R31, PT, PT, R31, 0x1, RZ ;  /* 0x000000011f1f7810 */ /* 0x000ff00007ffe0ff */
[----:B------:R-:W-:Y:S05]  /*b390*/  BRA.U !UP0, `(.L_x_165) ;  /* 0x0000000108287547 */ /* 0x000fea000b800000 */
[----:B------:R-:W-:Y:S01]  /*b3a0*/  ISETP.NE.AND P0, PT, R81, RZ, PT ;  /* 0x000000ff5100720c */ /* 0x000fe20003f05270 */
[----:B------:R-:W-:Y:S01]  /*b3b0*/  IMAD.U32 R2, RZ, RZ, UR52 ;  /* 0x00000034ff027e24 */ /* 0x000fe2000f8e00ff */
[----:B------:R-:W-:Y:S01]  /*b3c0*/  UIADD3 UR52, UPT, UPT, UR52, 0x1, URZ ;  /* 0x0000000134347890 */ /* 0x000fe2000fffe0ff */
[----:B------:R-:W-:Y:S03]  /*b3d0*/  IMAD.U32 R0, RZ, RZ, UR37 ;  /* 0x00000025ff007e24 */ /* 0x000fe6000f8e00ff */
[----:B------:R-:W-:Y:S04]  /*b3e0*/  UISETP.NE.AND UP0, UPT, UR52, 0x4, UPT ;  /* 0x000000043400788c */ /* 0x000fe8000bf05270 */
[----:B------:R-:W-:Y:S03]  /*b3f0*/  USEL UR52, UR52, URZ, UP0 ;  /* 0x000000ff34347287 */ /* 0x000fe60008000000 */
[----:B------:R-:W-:Y:S05]  /*b400*/  @P0 LEA R2, R2, UR36, 0x3 ;  /* 0x0000002402020c11 */ /* 0x000fea000f8e18ff */
[----:B------:R-:W-:Y:S05]  /*b410*/  @P0 VIADD R2, R2, 0x60 ;  /* 0x0000006002020836 */ /* 0x000fea0000000000 */
[----:B------:R-:W-:Y:S04]  /*b420*/  @P0 PRMT R0, R0, 0x654, R2 ;  /* 0x0000065400000816 */ /* 0x000fe80000000002 */
[----:B------:R2:W-:Y:S03]  /*b430*/  @P0 SYNCS.ARRIVE.TRANS64.RED.A1T0 RZ, [R0+URZ], RZ ;  /* 0x000000ff00ff09a7 */ /* 0x0005e600081004ff */
.L_x_165:
[----:B------:R-:W-:Y:S01]  /*b440*/  ISETP.NE.AND P2, PT, R78, RZ, PT ;  /* 0x000000ff4e00720c */ /* 0x000fe20003f45270 */
[----:B------:R-:W-:Y:S01]  /*b450*/  UIADD3 UR48, UPT, UPT, UR48, 0x8, URZ ;  /* 0x0000000830307890 */ /* 0x000fe2000fffe0ff */
[----:B------:R-:W-:Y:S01]  /*b460*/  ISETP.NE.AND P0, PT, R80, 0x2, PT ;  /* 0x000000025000780c */ /* 0x000fe20003f05270 */
[----:B-1----:R-:W-:Y:S01]  /*b470*/  IMAD.IADD R14, R29, 0x1, R62 ;  /* 0x000000011d0e7824 */ /* 0x002fe200078e023e */
[----:B------:R-:W-:Y:S01]  /*b480*/  ISETP.NE.AND P1, PT, R31, 0x4, PT ;  /* 0x000000041f00780c */ /* 0x000fe20003f25270 */
[----:B------:R-:W-:Y:S01]  /*b490*/  IMAD.IADD R15, R30, 0x1, R63 ;  /* 0x000000011e0f7824 */ /* 0x000fe200078e023f */
[----:B------:R-:W-:Y:S02]  /*b4a0*/  SEL R2, RZ, 0x1, P0 ;  /* 0x00000001ff027807 */ /* 0x000fe40000000000 */
[----:B--2---:R-:W-:Y:S02]  /*b4b0*/  SEL R0, RZ, 0x1, P1 ;  /* 0x00000001ff007807 */ /* 0x004fe40000800000 */
[----:B------:R-:W-:Y:S02]  /*b4c0*/  LOP3.LUT R73, R73, R2, RZ, 0x3c, !PT ;  /* 0x0000000249497212 */ /* 0x000fe400078e3cff */
[----:B------:R-:W-:Y:S02]  /*b4d0*/  LOP3.LUT R74, R74, R0, RZ, 0x3c, !PT ;  /* 0x000000004a4a7212 */ /* 0x000fe400078e3cff */
[----:B------:R-:W-:Y:S02]  /*b4e0*/  @P2 R2UR UR4, R72 ;  /* 0x00000000480422ca */ /* 0x000fe400000e0000 */
[----:B------:R-:W-:Y:S02]  /*b4f0*/  SEL R80, R80, RZ, P0 ;  /* 0x000000ff50507207 */ /* 0x000fe40000000000 */
[----:B------:R-:W-:Y:S09]  /*b500*/  SEL R31, R31, RZ, P1 ;  /* 0x000000ff1f1f7207 */ /* 0x000ff20000800000 */
[----:B------:R-:W-:Y:S01]  /*b510*/  IMAD.U32 R65, RZ, RZ, UR4 ;  /* 0x00000004ff417e24 */ /* 0x000fe2000f8e00ff */
[----:B------:R-:W-:Y:S06]  /*b520*/  @P2 BRA `(.L_x_166) ;  /* 0xffffffa400442947 */ /* 0x000fec000383ffff */
[----:B------:R-:W-:-:S09]  /*b530*/  UISETP.NE.AND UP0, UPT, UR49, URZ, UPT ;  /* 0x000000ff3100728c */ /* 0x000fd2000bf05270 */
[----:B------:R-:W-:Y:S05]  /*b540*/  BRA.U !UP0, `(.L_x_167) ;  /* 0x0000000108487547 */ /* 0x000fea000b800000 */
[----:B------:R-:W1:Y:S02]  /*b550*/  LDCU.64 UR4, c[0x0][0x890] ;  /* 0x00011200ff0477ac */ /* 0x000e640008000a00 */
[----:B-1----:R-:W-:-:S04]  /*b560*/  UISETP.NE.U32.AND UP0, UPT, UR4, URZ, UPT ;  /* 0x000000ff0400728c */ /* 0x002fc8000bf05070 */
[----:B------:R-:W-:-:S09]  /*b570*/  UISETP.NE.AND.EX UP0, UPT, UR5, URZ, UPT, UP0 ;  /* 0x000000ff0500728c */ /* 0x000fd2000bf05300 */
[----:B------:R-:W-:Y:S05]  /*b580*/  BRA.U UP0, `(.L_x_168) ;  /* 0x00000001000c7547 */ /* 0x000fea000b800000 */
[----:B------:R-:W-:-:S13]  /*b590*/  FSETP.NEU.AND P0, PT, R35, RZ, PT ;  /* 0x000000ff2300720b */ /* 0x000fda0003f0d000 */
[----:B------:R-:W-:Y:S05]  /*b5a0*/  @!P0 EXIT ;  /* 0x000000000000894d */ /* 0x000fea0003800000 */
[----:B------:R-:W-:Y:S05]  /*b5b0*/  BRA `(.L_x_167) ;  /* 0x00000000002c7947 */ /* 0x000fea0003800000 */
.L_x_168:
[----:B------:R-:W-:Y:S01]  /*b5c0*/  ISETP.NE.AND P0, PT, R79, RZ, PT ;  /* 0x000000ff4f00720c */ /* 0x000fe20003f05270 */
[----:B------:R-:W-:-:S12]  /*b5d0*/  BSSY.RECONVERGENT B0, `(.L_x_167) ;  /* 0x0000009000007945 */ /* 0x000fd80003800200 */
[----:B------:R-:W-:Y:S05]  /*b5e0*/  @P0 BRA `(.L_x_169) ;  /* 0x0000000000140947 */ /* 0x000fea0003800000 */
[----:B------:R-:W1:Y:S02]  /*b5f0*/  LDCU.64 UR4, c[0x0][0x888] ;  /* 0x00011100ff0477ac */ /* 0x000e640008000a00 */
[----:B-1----:R-:W-:-:S04]  /*b600*/  ISETP.NE.U32.AND P0, PT, RZ, UR4, PT ;  /* 0x00000004ff007c0c */ /* 0x002fc8000bf05070 */
[----:B------:R-:W-:-:S13]  /*b610*/  ISETP.NE.AND.EX P0, PT, RZ, UR5, PT, P0 ;  /* 0x00000005ff007c0c */ /* 0x000fda000bf05300 */
[----:B------:R-:W-:Y:S05]  /*b620*/  @!P0 EXIT ;  /* 0x000000000000894d */ /* 0x000fea0003800000 */
[----:B------:R-:W-:Y:S05]  /*b630*/  BRA `(.L_x_170) ;  /* 0x0000000000087947 */ /* 0x000fea0003800000 */
.L_x_169:
[----:B------:R-:W-:-:S13]  /*b640*/  FSETP.NEU.AND P0, PT, R35, RZ, PT ;  /* 0x000000ff2300720b */ /* 0x000fda0003f0d000 */
[----:B------:R-:W-:Y:S05]  /*b650*/  @!P0 EXIT ;  /* 0x000000000000894d */ /* 0x000fea0003800000 */
.L_x_170:
[----:B------:R-:W-:Y:S05]  /*b660*/  BSYNC.RECONVERGENT B0 ;  /* 0x0000000000007941 */ /* 0x000fea0003800200 */
.L_x_167:
[----:B------:R-:W-:Y:S01]  /*b670*/  ULEA UR4, UR52, UR36, 0x3 ;  /* 0x0000002434047291 */ /* 0x000fe2000f8e18ff */
[----:B------:R-:W-:-:S04]  /*b680*/  DEPBAR.LE SB0, 0x0 ;  /* 0x000080000000791a */ /* 0x000fc80000000000 */
[----:B------:R-:W-:-:S04]  /*b690*/  UIADD3 UR4, UPT, UPT, UR4, 0x60, URZ ;  /* 0x0000006004047890 */ /* 0x000fc8000fffe0ff */
[----:B------:R-:W-:-:S09]  /*b6a0*/  UPRMT UR4, UR37, 0x654, UR4 ;  /* 0x0000065425047896 */ /* 0x000fd20008000004 */
[----:B------:R-:W-:Y:S01]  /*b6b0*/  SYNCS.ARRIVE.TRANS64.RED.A1T0 RZ, [UR4], RZ ;  /* 0x000000ffffff79a7 */ /* 0x000fe20008100404 */
[----:B------:R-:W-:Y:S05]  /*b6c0*/  EXIT ;  /* 0x000000000000794d */ /* 0x000fea0003800000 */
.L_x_19:
[----:B--2---:R2:W1:Y:S02]  /*b6d0*/  SYNCS.PHASECHK.TRANS64.TRYWAIT P0, [R2+URZ+0x100], R3 ;  /* 0x00010003020075a7 */ /* 0x00446400080011ff */
[----:B-1----:R-:W-:Y:S05]  /*b6e0*/  @!P0 NANOSLEEP.SYNCS 0x989680 ;  /* 0x009896800000895d */ /* 0x002fea0003900000 */
[----:B------:R-:W1:Y:S02]  /*b6f0*/  @!P0 SYNCS.PHASECHK.TRANS64 P0, [R2+URZ+0x100], R3 ;  /* 0x00010003020085a7 */ /* 0x000e6400080010ff */
[----:B-1----:R-:W-:Y:S05]  /*b700*/  @!P0 BRA `(.L_x_19) ;  /* 0xfffffffc00f08947 */ /* 0x002fea000383ffff */
[----:B------:R-:W-:Y:S05]  /*b710*/  BRA `(.L_x_171) ;  /* 0xffffff5c00b47947 */ /* 0x000fea000383ffff */
.L_x_22:
[----:B------:R-:W-:-:S13]  /*b720*/  R2UR UR6, R2 ;  /* 0x00000000020672ca */ /* 0x000fda00000e0000 */
[----:B------:R-:W-:-:S07]  /*b730*/  MOV R4, UR6 ;  /* 0x0000000600047c02 */ /* 0x000fce0008000f00 */
.L_x_172:
[----:B-1----:R1:W2:Y:S02]  /*b740*/  SYNCS.PHASECHK.TRANS64.TRYWAIT P0, [R4+URZ+0x20], R6 ;  /* 0x00002006040075a7 */ /* 0x0022a400080011ff */
[----:B--2---:R-:W-:Y:S05]  /*b750*/  @!P0 NANOSLEEP.SYNCS 0x989680 ;  /* 0x009896800000895d */ /* 0x004fea0003900000 */
[----:B------:R-:W2:Y:S02]  /*b760*/  @!P0 SYNCS.PHASECHK.TRANS64 P0, [R4+URZ+0x20], R6 ;  /* 0x00002006040085a7 */ /* 0x000ea400080010ff */
[----:B--2---:R-:W-:Y:S05]  /*b770*/  @!P0 BRA `(.L_x_172) ;  /* 0xfffffffc00f08947 */ /* 0x004fea000383ffff */
[----:B------:R-:W-:Y:S05]  /*b780*/  BRA `(.L_x_21) ;  /* 0xffffff6000287947 */ /* 0x000fea000383ffff */
.L_x_30:
[----:B------:R-:W-:-:S07]  /*b790*/  MOV R2, UR73 ;  /* 0x0000004900027c02 */ /* 0x000fce0008000f00 */
.L_x_173:
[----:B-1----:R1:W2:Y:S02]  /*b7a0*/  SYNCS.PHASECHK.TRANS64.TRYWAIT P0, [R2+URZ+0x20], R5 ;  /* 0x00002005020075a7 */ /* 0x0022a400080011ff */
[----:B--2---:R-:W-:Y:S05]  /*b7b0*/  @!P0 NANOSLEEP.SYNCS 0x989680 ;  /* 0x009896800000895d */ /* 0x004fea0003900000 */
[----:B------:R-:W2:Y:S02]  /*b7c0*/  @!P0 SYNCS.PHASECHK.TRANS64 P0, [R2+URZ+0x20], R5 ;  /* 0x00002005020085a7 */ /* 0x000ea400080010ff */
[----:B--2---:R-:W-:Y:S05]  /*b7d0*/  @!P0 BRA `(.L_x_173) ;  /* 0xfffffffc00f08947 */ /* 0x004fea000383ffff */
[----:B------:R-:W-:Y:S05]  /*b7e0*/  BRA `(.L_x_29) ;  /* 0xffffff6400d47947 */ /* 0x000fea000383ffff */
.L_x_36:
[----:B------:R1:W1:Y:S02]  /*b7f0*/  SYNCS.PHASECHK.TRANS64.TRYWAIT P0, [R2+URZ+0x90], R3 ;  /* 0x00009003020075a7 */ /* 0x00026400080011ff */
[----:B-1----:R-:W-:Y:S05]  /*b800*/  @!P0 NANOSLEEP.SYNCS 0x989680 ;  /* 0x009896800000895d */ /* 0x002fea0003900000 */
[----:B------:R-:W1:Y:S02]  /*b810*/  @!P0 SYNCS.PHASECHK.TRANS64 P0, [R2+URZ+0x90], R3 ;  /* 0x00009003020085a7 */ /* 0x000e6400080010ff */
[----:B-1----:R-:W-:Y:S05]  /*b820*/  @!P0 BRA `(.L_x_36) ;  /* 0xfffffffc00f08947 */ /* 0x002fea000383ffff */
[----:B------:R-:W-:Y:S05]  /*b830*/  BRA `(.L_x_174) ;  /* 0xffffff6c00087947 */ /* 0x000fea000383ffff */
.L_x_40:
[----:B----4-:R-:W-:-:S07]  /*b840*/  MOV R0, UR5 ;  /* 0x0000000500007c02 */ /* 0x010fce0008000f00 */
.L_x_175:
[----:B-1----:R1:W2:Y:S02]  /*b850*/  SYNCS.PHASECHK.TRANS64.TRYWAIT P0, [R0+URZ], R2 ;  /* 0x00000002000075a7 */ /* 0x0022a400080011ff */
[----:B--2---:R-:W-:Y:S05]  /*b860*/  @!P0 NANOSLEEP.SYNCS 0x989680 ;  /* 0x009896800000895d */ /* 0x004fea0003900000 */
[----:B------:R-:W2:Y:S02]  /*b870*/  @!P0 SYNCS.PHASECHK.TRANS64 P0, [R0+URZ], R2 ;  /* 0x00000002000085a7 */ /* 0x000ea400080010ff */
[----:B--2---:R-:W-:Y:S05]  /*b880*/  @!P0 BRA `(.L_x_175) ;  /* 0xfffffffc00f08947 */ /* 0x004fea000383ffff */
[----:B------:R-:W-:Y:S05]  /*b890*/  BRA `(.L_x_176) ;  /* 0xffffff7000807947 */ /* 0x000fea000383ffff */
.L_x_41:
[----:B----4-:R-:W-:-:S07]  /*b8a0*/  MOV R0, UR5 ;  /* 0x0000000500007c02 */ /* 0x010fce0008000f00 */
.L_x_177:
[----:B-1----:R1:W2:Y:S02]  /*b8b0*/  SYNCS.PHASECHK.TRANS64.TRYWAIT P0, [R0+URZ], R3 ;  /* 0x00000003000075a7 */ /* 0x0022a400080011ff */
[----:B--2---:R-:W-:Y:S05]  /*b8c0*/  @!P0 NANOSLEEP.SYNCS 0x989680 ;  /* 0x009896800000895d */ /* 0x004fea0003900000 */
[----:B------:R-:W2:Y:S02]  /*b8d0*/  @!P0 SYNCS.PHASECHK.TRANS64 P0, [R0+URZ], R3 ;  /* 0x00000003000085a7 */ /* 0x000ea400080010ff */
[----:B--2---:R-:W-:Y:S05]  /*b8e0*/  @!P0 BRA `(.L_x_177) ;  /* 0xfffffffc00f08947 */ /* 0x004fea000383ffff */
[----:B------:R-:W-:Y:S05]  /*b8f0*/  BRA `(.L_x_178) ;  /* 0xffffff70008c7947 */ /* 0x000fea000383ffff */
.L_x_42:
[----:B----4-:R-:W-:-:S07]  /*b900*/  MOV R0, UR5 ;  /* 0x0000000500007c02 */ /* 0x010fce0008000f00 */
.L_x_179:
[----:B-1----:R1:W2:Y:S02]  /*b910*/  SYNCS.PHASECHK.TRANS64.TRYWAIT P0, [R0+URZ], R3 ;  /* 0x00000003000075a7 */ /* 0x0022a400080011ff */
[----:B--2---:R-:W-:Y:S05]  /*b920*/  @!P0 NANOSLEEP.SYNCS 0x989680 ;  /* 0x009896800000895d */ /* 0x004fea0003900000 */
[----:B------:R-:W2:Y:S02]  /*b930*/  @!P0 SYNCS.PHASECHK.TRANS64 P0, [R0+URZ], R3 ;  /* 0x00000003000085a7 */ /* 0x000ea400080010ff */
[----:B--2---:R-:W-:Y:S05]  /*b940*/  @!P0 BRA `(.L_x_179) ;  /* 0xfffffffc00f08947 */ /* 0x004fea000383ffff */
[----:B------:R-:W-:Y:S05]  /*b950*/  BRA `(.L_x_180) ;  /* 0xffffff7000987947 */ /* 0x000fea000383ffff */
.L_x_45:
[----:B-1----:R1:W2:Y:S02]  /*b960*/  SYNCS.PHASECHK.TRANS64.TRYWAIT P0, [R0+URZ+0xf0], R4 ;  /* 0x0000f004000075a7 */ /* 0x0022a400080011ff */
[----:B--2---:R-:W-:Y:S05]  /*b970*/  @!P0 NANOSLEEP.SYNCS 0x989680 ;  /* 0x009896800000895d */ /* 0x004fea0003900000 */
[----:B------:R-:W2:Y:S02]  /*b980*/  @!P0 SYNCS.PHASECHK.TRANS64 P0, [R0+URZ+0xf0], R4 ;  /* 0x0000f004000085a7 */ /* 0x000ea400080010ff */
[----:B--2---:R-:W-:Y:S05]  /*b990*/  @!P0 BRA `(.L_x_45) ;  /* 0xfffffffc00f08947 */ /* 0x004fea000383ffff */
[----:B------:R-:W-:Y:S05]  /*b9a0*/  BRA `(.L_x_181) ;  /* 0xffffff7000f47947 */ /* 0x000fea000383ffff */
.L_x_46:
[----:B------:R-:W-:-:S07]  /*b9b0*/  MOV R0, UR5 ;  /* 0x0000000500007c02 */ /* 0x000fce0008000f00 */
.L_x_182:
[----:B-1----:R1:W2:Y:S02]  /*b9c0*/  SYNCS.PHASECHK.TRANS64.TRYWAIT P0, [R0+URZ+0xa0], R5 ;  /* 0x0000a005000075a7 */ /* 0x0022a400080011ff */
[----:B--2---:R-:W-:Y:S05]  /*b9d0*/  @!P0 NANOSLEEP.SYNCS 0x989680 ;  /* 0x009896800000895d */ /* 0x004fea0003900000 */
[----:B------:R-:W2:Y:S02]  /*b9e0*/  @!P0 SYNCS.PHASECHK.TRANS64 P0, [R0+URZ+0xa0], R5 ;  /* 0x0000a005000085a7 */ /* 0x000ea400080010ff */
[----:B--2---:R-:W-:Y:S05]  /*b9f0*/  @!P0 BRA `(.L_x_182) ;  /* 0xfffffffc00f08947 */ /* 0x004fea000383ffff */
[----:B------:R-:W-:Y:S05]  /*ba00*/  BRA `(.L_x_183) ;  /* 0xffffff7400047947 */ /* 0x000fea000383ffff */
.L_x_47:
[----:B-1----:R1:W2:Y:S02]  /*ba10*/  SYNCS.PHASECHK.TRANS64.TRYWAIT P1, [R0+URZ+0x90], R4 ;  /* 0x00009004000075a7 */ /* 0x0022a400080211ff */
[----:B--2---:R-:W-:Y:S05]  /*ba20*/  @!P1 NANOSLEEP.SYNCS 0x989680 ;  /* 0x009896800000995d */ /* 0x004fea0003900000 */
[----:B------:R-:W2:Y:S02]  /*ba30*/  @!P1 SYNCS.PHASECHK.TRANS64 P1, [R0+URZ+0x90], R4 ;  /* 0x00009004000095a7 */ /* 0x000ea400080210ff */
[----:B--2---:R-:W-:Y:S05]  /*ba40*/  @!P1 BRA `(.L_x_47) ;  /* 0xfffffffc00f09947 */ /* 0x004fea000383ffff */
[----:B------:R-:W-:Y:S05]  /*ba50*/  BRA `(.L_x_184) ;  /* 0xffffff7400347947 */ /* 0x000fea000383ffff */
.L_x_50:
[----:B------:R-:W-:-:S07]  /*ba60*/  MOV R0, UR5 ;  /* 0x0000000500007c02 */ /* 0x000fce0008000f00 */
.L_x_185:
[----:B-1----:R1:W2:Y:S02]  /*ba70*/  SYNCS.PHASECHK.TRANS64.TRYWAIT P0, [R0+URZ+0xa0], R2 ;  /* 0x0000a002000075a7 */ /* 0x0022a400080011ff */
[----:B--2---:R-:W-:Y:S05]  /*ba80*/  @!P0 NANOSLEEP.SYNCS 0x989680 ;  /* 0x009896800000895d */ /* 0x004fea0003900000 */
[----:B------:R-:W2:Y:S02]  /*ba90*/  @!P0 SYNCS.PHASECHK.TRANS64 P0, [R0+URZ+0xa0], R2 ;  /* 0x0000a002000085a7 */ /* 0x000ea400080010ff */
[----:B--2---:R-:W-:Y:S05]  /*baa0*/  @!P0 BRA `(.L_x_185) ;  /* 0xfffffffc00f08947 */ /* 0x004fea000383ffff */
[----:B------:R-:W-:Y:S05]  /*bab0*/  BRA `(.L_x_49) ;  /* 0xffffff7400887947 */ /* 0x000fea000383ffff */
.L_x_57:
[----:B-1----:R1:W2:Y:S02]  /*bac0*/  SYNCS.PHASECHK.TRANS64.TRYWAIT P1, [R0+URZ+0x90], R2 ;  /* 0x00009002000075a7 */ /* 0x0022a400080211ff */
[----:B--2---:R-:W-:Y:S05]  /*bad0*/  @!P1 NANOSLEEP.SYNCS 0x989680 ;  /* 0x009896800000995d */ /* 0x004fea0003900000 */
[----:B------:R-:W2:Y:S02]  /*bae0*/  @!P1 SYNCS.PHASECHK.TRANS64 P1, [R0+URZ+0x90], R2 ;  /* 0x00009002000095a7 */ /* 0x000ea400080210ff */
[----:B--2---:R-:W-:Y:S05]  /*baf0*/  @!P1 BRA `(.L_x_57) ;  /* 0xfffffffc00f09947 */ /* 0x004fea000383ffff */
[----:B------:R-:W-:Y:S05]  /*bb00*/  BRA `(.L_x_186) ;  /* 0xffffff7800f87947 */ /* 0x000fea000383ffff */
.L_x_58:
[----:B------:R-:W-:-:S07]  /*bb10*/  MOV R2, UR7 ;  /* 0x0000000700027c02 */ /* 0x000fce0008000f00 */
.L_x_187:
[----:B-1----:R1:W2:Y:S02]  /*bb20*/  SYNCS.PHASECHK.TRANS64.TRYWAIT P0, [R2+URZ+0xd0], R0 ;  /* 0x0000d000020075a7 */ /* 0x0022a400080011ff */
[----:B--2---:R-:W-:Y:S05]  /*bb30*/  @!P0 NANOSLEEP.SYNCS 0x989680 ;  /* 0x009896800000895d */ /* 0x004fea0003900000 */
[----:B------:R-:W2:Y:S02]  /*bb40*/  @!P0 SYNCS.PHASECHK.TRANS64 P0, [R2+URZ+0xd0], R0 ;  /* 0x0000d000020085a7 */ /* 0x000ea400080010ff */
[----:B--2---:R-:W-:Y:S05]  /*bb50*/  @!P0 BRA `(.L_x_187) ;  /* 0xfffffffc00f08947 */ /* 0x004fea000383ffff */
[----:B------:R-:W-:Y:S05]  /*bb60*/  BRA `(.L_x_188) ;  /* 0xffffff7c00487947 */ /* 0x000fea000383ffff */
.L_x_61:
[----:B------:R-:W-:Y:S07]  /*bb70*/  MOV R0, UR6 ;  /* 0x0000000600007c02 */ /* 0x000fee0008000f00 */
.L_x_189:
[----:B-1----:R1:W2:Y:S02]  /*bb80*/  SYNCS.PHASECHK.TRANS64.TRYWAIT P0, [R0+URZ], R2 ;  /* 0x00000002000075a7 */ /* 0x0022a400080011ff */
[----:B--2---:R-:W-:Y:S05]  /*bb90*/  @!P0 NANOSLEEP.SYNCS 0x989680 ;  /* 0x009896800000895d */ /* 0x004fea0003900000 */
[----:B------:R-:W2:Y:S02]  /*bba0*/  @!P0 SYNCS.PHASECHK.TRANS64 P0, [R0+URZ], R2 ;  /* 0x00000002000085a7 */ /* 0x000ea400080010ff */
[----:B--2---:R-:W-:Y:S05]  /*bbb0*/  @!P0 BRA `(.L_x_189) ;  /* 0xfffffffc00f08947 */ /* 0x004fea000383ffff */
[----:B------:R-:W-:Y:S05]  /*bbc0*/  BRA `(.L_x_60) ;  /* 0xffffff7c00647947 */ /* 0x000fea000383ffff */
.L_x_64:
[----:B------:R-:W-:-:S07]  /*bbd0*/  MOV R0, UR6 ;  /* 0x0000000600007c02 */ /* 0x000fce0008000f00 */
.L_x_190:
[----:B--2---:R2:W4:Y:S02]  /*bbe0*/  SYNCS.PHASECHK.TRANS64.TRYWAIT P0, [R0+URZ], R2 ;  /* 0x00000002000075a7 */ /* 0x00452400080011ff */
[----:B----4-:R-:W-:Y:S05]  /*bbf0*/  @!P0 NANOSLEEP.SYNCS 0x989680 ;  /* 0x009896800000895d */ /* 0x010fea0003900000 */
[----:B------:R-:W4:Y:S02]  /*bc00*/  @!P0 SYNCS.PHASECHK.TRANS64 P0, [R0+URZ], R2 ;  /* 0x00000002000085a7 */ /* 0x000f2400080010ff */
[----:B----4-:R-:W-:Y:S05]  /*bc10*/  @!P0 BRA `(.L_x_190) ;  /* 0xfffffffc00f08947 */ /* 0x010fea000383ffff */
[----:B------:R-:W-:Y:S05]  /*bc20*/  BRA `(.L_x_191) ;  /* 0xffffff8000407947 */ /* 0x000fea000383ffff */
.L_x_65:
[----:B------:R-:W-:-:S07]  /*bc30*/  MOV R0, UR6 ;  /* 0x0000000600007c02 */ /* 0x000fce0008000f00 */
.L_x_192:
[----:B-1----:R1:W2:Y:S02]  /*bc40*/  SYNCS.PHASECHK.TRANS64.TRYWAIT P0, [R0+URZ], R3 ;  /* 0x00000003000075a7 */ /* 0x0022a400080011ff */
[----:B--2---:R-:W-:Y:S05]  /*bc50*/  @!P0 NANOSLEEP.SYNCS 0x989680 ;  /* 0x009896800000895d */ /* 0x004fea0003900000 */
[----:B------:R-:W2:Y:S02]  /*bc60*/  @!P0 SYNCS.PHASECHK.TRANS64 P0, [R0+URZ], R3 ;  /* 0x00000003000085a7 */ /* 0x000ea400080010ff */
[----:B--2---:R-:W-:Y:S05]  /*bc70*/  @!P0 BRA `(.L_x_192) ;  /* 0xfffffffc00f08947 */ /* 0x004fea000383ffff */
[----:B------:R-:W-:Y:S05]  /*bc80*/  BRA `(.L_x_193) ;  /* 0xffffff80004c7947 */ /* 0x000fea000383ffff */
.L_x_66:
[----:B------:R-:W-:-:S07]  /*bc90*/  MOV R0, UR6 ;  /* 0x0000000600007c02 */ /* 0x000fce0008000f00 */
.L_x_194:
[----:B-1----:R1:W2:Y:S02]  /*bca0*/  SYNCS.PHASECHK.TRANS64.TRYWAIT P0, [R0+URZ], R3 ;  /* 0x00000003000075a7 */ /* 0x0022a400080011ff */
[----:B--2---:R-:W-:Y:S05]  /*bcb0*/  @!P0 NANOSLEEP.SYNCS 0x989680 ;  /* 0x009896800000895d */ /* 0x004fea0003900000 */
[----:B------:R-:W2:Y:S02]  /*bcc0*/  @!P0 SYNCS.PHASECHK.TRANS64 P0, [R0+URZ], R3 ;  /* 0x00000003000085a7 */ /* 0x000ea400080010ff */
[----:B--2---:R-:W-:Y:S05]  /*bcd0*/  @!P0 BRA `(.L_x_194) ;  /* 0xfffffffc00f08947 */ /* 0x004fea000383ffff */
[----:B------:R-:W-:Y:S05]  /*bce0*/  BRA `(.L_x_195) ;  /* 0xffffff8000587947 */ /* 0x000fea000383ffff */
.L_x_67:
[----:B-1----:R-:W-:-:S07]  /*bcf0*/  MOV R0, UR7 ;  /* 0x0000000700007c02 */ /* 0x002fce0008000f00 */
.L_x_196:
[----:B-1----:R1:W2:Y:S02]  /*bd00*/  SYNCS.PHASECHK.TRANS64.TRYWAIT P0, [R0+URZ], R2 ;  /* 0x00000002000075a7 */ /* 0x0022a400080011ff */
[----:B--2---:R-:W-:Y:S05]  /*bd10*/  @!P0 NANOSLEEP.SYNCS 0x989680 ;  /* 0x009896800000895d */ /* 0x004fea0003900000 */
[----:B------:R-:W2:Y:S02]  /*bd20*/  @!P0 SYNCS.PHASECHK.TRANS64 P0, [R0+URZ], R2 ;  /* 0x00000002000085a7 */ /* 0x000ea400080010ff */
[----:B--2---:R-:W-:Y:S05]  /*bd30*/  @!P0 BRA `(.L_x_196) ;  /* 0xfffffffc00f08947 */ /* 0x004fea000383ffff */
[----:B------:R-:W-:Y:S05]  /*bd40*/  BRA `(.L_x_197) ;  /* 0xffffff8000647947 */ /* 0x000fea000383ffff */
.L_x_72:
[----:B--2---:R2:W3:Y:S02]  /*bd50*/  SYNCS.PHASECHK.TRANS64.TRYWAIT P0, [R0+URZ+0x90], R2 ;  /* 0x00009002000075a7 */ /* 0x0044e400080011ff */
[----:B---3--:R-:W-:Y:S05]  /*bd60*/  @!P0 NANOSLEEP.SYNCS 0x989680 ;  /* 0x009896800000895d */ /* 0x008fea0003900000 */
[----:B------:R-:W3:Y:S02]  /*bd70*/  @!P0 SYNCS.PHASECHK.TRANS64 P0, [R0+URZ+0x90], R2 ;  /* 0x00009002000085a7 */ /* 0x000ee400080010ff */
[----:B---3--:R-:W-:Y:S05]  /*bd80*/  @!P0 BRA `(.L_x_72) ;  /* 0xfffffffc00f08947 */ /* 0x008fea000383ffff */
[----:B------:R-:W-:Y:S05]  /*bd90*/  BRA `(.L_x_198) ;  /* 0xffffff8400647947 */ /* 0x000fea000383ffff */
.L_x_75:
[----:B------:R-:W-:Y:S07]  /*bda0*/  MOV R0, UR7 ;  /* 0x0000000700007c02 */ /* 0x000fee0008000f00 */
.L_x_199:
[----:B--2---:R2:W3:Y:S02]  /*bdb0*/  SYNCS.PHASECHK.TRANS64.TRYWAIT P0, [R0+URZ+0x88], R2 ;  /* 0x00008802000075a7 */ /* 0x0044e400080011ff */
[----:B---3--:R-:W-:Y:S05]  /*bdc0*/  @!P0 NANOSLEEP.SYNCS 0x989680 ;  /* 0x009896800000895d */ /* 0x008fea0003900000 */
[----:B------:R-:W3:Y:S02]  /*bdd0*/  @!P0 SYNCS.PHASECHK.TRANS64 P0, [R0+URZ+0x88], R2 ;  /* 0x00008802000085a7 */ /* 0x000ee400080010ff */
[----:B---3--:R-:W-:Y:S05]  /*bde0*/  @!P0 BRA `(.L_x_199) ;  /* 0xfffffffc00f08947 */ /* 0x008fea000383ffff */
[----:B------:R-:W-:Y:S05]  /*bdf0*/  BRA `(.L_x_74) ;  /* 0xffffff8800447947 */ /* 0x000fea000383ffff */
.L_x_78:
[----:B------:R-:W-:Y:S07]  /*be00*/  MOV R0, UR7 ;  /* 0x0000000700007c02 */ /* 0x000fee0008000f00 */
.L_x_200:
[----:B-1----:R1:W2:Y:S02]  /*be10*/  SYNCS.PHASECHK.TRANS64.TRYWAIT P0, [R0+URZ+0x60], R32 ;  /* 0x00006020000075a7 */ /* 0x0022a400080011ff */
[----:B--2---:R-:W-:Y:S05]  /*be20*/  @!P0 NANOSLEEP.SYNCS 0x989680 ;  /* 0x009896800000895d */ /* 0x004fea0003900000 */
[----:B------:R-:W2:Y:S02]  /*be30*/  @!P0 SYNCS.PHASECHK.TRANS64 P0, [R0+URZ+0x60], R32 ;  /* 0x00006020000085a7 */ /* 0x000ea400080010ff */
[----:B--2---:R-:W-:Y:S05]  /*be40*/  @!P0 BRA `(.L_x_200) ;  /* 0xfffffffc00f08947 */ /* 0x004fea000383ffff */
[----:B------:R-:W-:Y:S05]  /*be50*/  BRA `(.L_x_201) ;  /* 0xffffff8800c47947 */ /* 0x000fea000383ffff */
.L_x_79:
[----:B------:R-:W-:Y:S07]  /*be60*/  MOV R0, UR7 ;  /* 0x0000000700007c02 */ /* 0x000fee0008000f00 */
.L_x_202:
[----:B-1----:R1:W2:Y:S02]  /*be70*/  SYNCS.PHASECHK.TRANS64.TRYWAIT P0, [R0+URZ+0x68], R32 ;  /* 0x00006820000075a7 */ /* 0x0022a400080011ff */
[----:B--2---:R-:W-:Y:S05]  /*be80*/  @!P0 NANOSLEEP.SYNCS 0x989680 ;  /* 0x009896800000895d */ /* 0x004fea0003900000 */
[----:B------:R-:W2:Y:S02]  /*be90*/  @!P0 SYNCS.PHASECHK.TRANS64 P0, [R0+URZ+0x68], R32 ;  /* 0x00006820000085a7 */ /* 0x000ea400080010ff */
[----:B--2---:R-:W-:Y:S05]  /*bea0*/  @!P0 BRA `(.L_x_202) ;  /* 0xfffffffc00f08947 */ /* 0x004fea000383ffff */
[----:B------:R-:W-:Y:S05]  /*beb0*/  BRA `(.L_x_203) ;  /* 0xffffff8c00007947 */ /* 0x000fea000383ffff */
.L_x_80:
[----:B------:R-:W-:Y:S07]  /*bec0*/  MOV R0, UR7 ;  /* 0x0000000700007c02 */ /* 0x000fee0008000f00 */
.L_x_204:
[----:B-1----:R1:W2:Y:S02]  /*bed0*/  SYNCS.PHASECHK.TRANS64.TRYWAIT P0, [R0+URZ+0x70], R32 ;  /* 0x00007020000075a7 */ /* 0x0022a400080011ff */
[----:B--2---:R-:W-:Y:S05]  /*bee0*/  @!P0 NANOSLEEP.SYNCS 0x989680 ;  /* 0x009896800000895d */ /* 0x004fea0003900000 */
[----:B------:R-:W2:Y:S02]  /*bef0*/  @!P0 SYNCS.PHASECHK.TRANS64 P0, [R0+URZ+0x70], R32 ;  /* 0x00007020000085a7 */ /* 0x000ea400080010ff */
[----:B--2---:R-:W-:Y:S05]  /*bf00*/  @!P0 BRA `(.L_x_204) ;  /* 0xfffffffc00f08947 */ /* 0x004fea000383ffff */
[----:B------:R-:W-:Y:S05]  /*bf10*/  BRA `(.L_x_205) ;  /* 0xffffff8c00447947 */ /* 0x000fea000383ffff */
.L_x_81:
[----:B------:R-:W-:Y:S07]  /*bf20*/  MOV R0, UR7 ;  /* 0x0000000700007c02 */ /* 0x000fee0008000f00 */
.L_x_206:
[----:B-1----:R1:W2:Y:S02]  /*bf30*/  SYNCS.PHASECHK.TRANS64.TRYWAIT P0, [R0+URZ+0x78], R32 ;  /* 0x00007820000075a7 */ /* 0x0022a400080011ff */
[----:B--2---:R-:W-:Y:S05]  /*bf40*/  @!P0 NANOSLEEP.SYNCS 0x989680 ;  /* 0x009896800000895d */ /* 0x004fea0003900000 */
[----:B------:R-:W2:Y:S02]  /*bf50*/  @!P0 SYNCS.PHASECHK.TRANS64 P0, [R0+URZ+0x78], R32 ;  /* 0x00007820000085a7 */ /* 0x000ea400080010ff */
[----:B--2---:R-:W-:Y:S05]  /*bf60*/  @!P0 BRA `(.L_x_206) ;  /* 0xfffffffc00f08947 */ /* 0x004fea000383ffff */
[----:B------:R-:W-:Y:S05]  /*bf70*/  BRA `(.L_x_207) ;  /* 0xffffff8c00887947 */ /* 0x000fea000383ffff */
.L_x_82:
[----:B------:R-:W-:Y:S07]  /*bf80*/  MOV R0, UR7 ;  /* 0x0000000700007c02 */ /* 0x000fee0008000f00 */
.L_x_208:
[----:B-1----:R1:W2:Y:S02]  /*bf90*/  SYNCS.PHASECHK.TRANS64.TRYWAIT P0, [R0+URZ+0x60], R14 ;  /* 0x0000600e000075a7 */ /* 0x0022a400080011ff */
[----:B--2---:R-:W-:Y:S05]  /*bfa0*/  @!P0 NANOSLEEP.SYNCS 0x989680 ;  /* 0x009896800000895d */ /* 0x004fea0003900000 */
[----:B------:R-:W2:Y:S02]  /*bfb0*/  @!P0 SYNCS.PHASECHK.TRANS64 P0, [R0+URZ+0x60], R14 ;  /* 0x0000600e000085a7 */ /* 0x000ea400080010ff */
[----:B--2---:R-:W-:Y:S05]  /*bfc0*/  @!P0 BRA `(.L_x_208) ;  /* 0xfffffffc00f08947 */ /* 0x004fea000383ffff */
[----:B------:R-:W-:Y:S05]  /*bfd0*/  BRA `(.L_x_209) ;  /* 0xffffff8c00d07947 */ /* 0x000fea000383ffff */
.L_x_83:
[----:B------:R-:W-:Y:S07]  /*bfe0*/  MOV R0, UR7 ;  /* 0x0000000700007c02 */ /* 0x000fee0008000f00 */
.L_x_210:
[----:B-1----:R1:W2:Y:S02]  /*bff0*/  SYNCS.PHASECHK.TRANS64.TRYWAIT P0, [R0+URZ+0x68], R14 ;  /* 0x0000680e000075a7 */ /* 0x0022a400080011ff */
[----:B--2---:R-:W-:Y:S05]  /*c000*/  @!P0 NANOSLEEP.SYNCS 0x989680 ;  /* 0x009896800000895d */ /* 0x004fea0003900000 */
[----:B------:R-:W2:Y:S02]  /*c010*/  @!P0 SYNCS.PHASECHK.TRANS64 P0, [R0+URZ+0x68], R14 ;  /* 0x0000680e000085a7 */ /* 0x000ea400080010ff */
[----:B--2---:R-:W-:Y:S05]  /*c020*/  @!P0 BRA `(.L_x_210) ;  /* 0xfffffffc00f08947 */ /* 0x004fea000383ffff */
[----:B------:R-:W-:Y:S05]  /*c030*/  BRA `(.L_x_211) ;  /* 0xffffff9000147947 */ /* 0x000fea000383ffff */
.L_x_84:
[----:B------:R-:W-:Y:S07]  /*c040*/  MOV R0, UR7 ;  /* 0x0000000700007c02 */ /* 0x000fee0008000f00 */
.L_x_212:
[----:B-1----:R1:W2:Y:S02]  /*c050*/  SYNCS.PHASECHK.TRANS64.TRYWAIT P0, [R0+URZ+0x70], R14 ;  /* 0x0000700e000075a7 */ /* 0x0022a400080011ff */
[----:B--2---:R-:W-:Y:S05]  /*c060*/  @!P0 NANOSLEEP.SYNCS 0x989680 ;  /* 0x009896800000895d */ /* 0x004fea0003900000 */
[----:B------:R-:W2:Y:S02]  /*c070*/  @!P0 SYNCS.PHASECHK.TRANS64 P0, [R0+URZ+0x70], R14 ;  /* 0x0000700e000085a7 */ /* 0x000ea400080010ff */
[----:B--2---:R-:W-:Y:S05]  /*c080*/  @!P0 BRA `(.L_x_212) ;  /* 0xfffffffc00f08947 */ /* 0x004fea000383ffff */
[----:B------:R-:W-:Y:S05]  /*c090*/  BRA `(.L_x_213) ;  /* 0xffffff9000587947 */ /* 0x000fea000383ffff */
.L_x_85:
[----:B------:R-:W-:Y:S07]  /*c0a0*/  MOV R0, UR7 ;  /* 0x0000000700007c02 */ /* 0x000fee0008000f00 */
.L_x_214:
[----:B-1----:R1:W2:Y:S02]  /*c0b0*/  SYNCS.PHASECHK.TRANS64.TRYWAIT P0, [R0+URZ+0x78], R14 ;  /* 0x0000780e000075a7 */ /* 0x0022a400080011ff */
[----:B--2---:R-:W-:Y:S05]  /*c0c0*/  @!P0 NANOSLEEP.SYNCS 0x989680 ;  /* 0x009896800000895d */ /* 0x004fea0003900000 */
[----:B------:R-:W2:Y:S02]  /*c0d0*/  @!P0 SYNCS.PHASECHK.TRANS64 P0, [R0+URZ+0x78], R14 ;  /* 0x0000780e000085a7 */ /* 0x000ea400080010ff */
[----:B--2---:R-:W-:Y:S05]  /*c0e0*/  @!P0 BRA `(.L_x_214) ;  /* 0xfffffffc00f08947 */ /* 0x004fea000383ffff */
[----:B------:R-:W-:Y:S05]  /*c0f0*/  BRA `(.L_x_215) ;  /* 0xffffff9000dc7947 */ /* 0x000fea000383ffff */
.L_x_87:
[----:B------:R-:W-:-:S07]  /*c100*/  MOV R0, UR7 ;  /* 0x0000000700007c02 */ /* 0x000fce0008000f00 */
.L_x_216:
[----:B-1----:R1:W3:Y:S02]  /*c110*/  SYNCS.PHASECHK.TRANS64.TRYWAIT P0, [R0+URZ+0x60], R32 ;  /* 0x00006020000075a7 */ /* 0x0022e400080011ff */
[----:B---3--:R-:W-:Y:S05]  /*c120*/  @!P0 NANOSLEEP.SYNCS 0x989680 ;  /* 0x009896800000895d */ /* 0x008fea0003900000 */
[----:B------:R-:W3:Y:S02]  /*c130*/  @!P0 SYNCS.PHASECHK.TRANS64 P0, [R0+URZ+0x60], R32 ;  /* 0x00006020000085a7 */ /* 0x000ee400080010ff */
[----:B---3--:R-:W-:Y:S05]  /*c140*/  @!P0 BRA `(.L_x_216) ;  /* 0xfffffffc00f08947 */ /* 0x008fea000383ffff */
[----:B------:R-:W-:Y:S05]  /*c150*/  BRA `(.L_x_217) ;  /* 0xffffff94004c7947 */ /* 0x000fea000383ffff */
.L_x_88:
[----:B-1----:R-:W-:-:S07]  /*c160*/  MOV R0, UR7 ;  /* 0x0000000700007c02 */ /* 0x002fce0008000f00 */
.L_x_218:
[----:B-1----:R1:W3:Y:S02]  /*c170*/  SYNCS.PHASECHK.TRANS64.TRYWAIT P0, [R0+URZ+0x68], R32 ;  /* 0x00006820000075a7 */ /* 0x0022e400080011ff */
[----:B---3--:R-:W-:Y:S05]  /*c180*/  @!P0 NANOSLEEP.SYNCS 0x989680 ;  /* 0x009896800000895d */ /* 0x008fea0003900000 */
[----:B------:R-:W3:Y:S02]  /*c190*/  @!P0 SYNCS.PHASECHK.TRANS64 P0, [R0+URZ+0x68], R32 ;  /* 0x00006820000085a7 */ /* 0x000ee400080010ff */
[----:B---3--:R-:W-:Y:S05]  /*c1a0*/  @!P0 BRA `(.L_x_218) ;  /* 0xfffffffc00f08947 */ /* 0x008fea000383ffff */
[----:B------:R-:W-:Y:S05]  /*c1b0*/  BRA `(.L_x_219) ;  /* 0xffffff94003c7947 */ /* 0x000fea000383ffff */
.L_x_89:
[----:B------:R-:W-:-:S07]  /*c1c0*/  MOV R2, UR7 ;  /* 0x0000000700027c02 */ /* 0x000fce0008000f00 */
.L_x_220:
[----:B-1----:R1:W3:Y:S02]  /*c1d0*/  SYNCS.PHASECHK.TRANS64.TRYWAIT P0, [R2+URZ+0x70], R32 ;  /* 0x00007020020075a7 */ /* 0x0022e400080011ff */
[----:B---3--:R-:W-:Y:S05]  /*c1e0*/  @!P0 NANOSLEEP.SYNCS 0x989680 ;  /* 0x009896800000895d */ /* 0x008fea0003900000 */
[----:B------:R-:W3:Y:S02]  /*c1f0*/  @!P0 SYNCS.PHASECHK.TRANS64 P0, [R2+URZ+0x70], R32 ;  /* 0x00007020020085a7 */ /* 0x000ee400080010ff */
[----:B---3--:R-:W-:Y:S05]  /*c200*/  @!P0 BRA `(.L_x_220) ;  /* 0xfffffffc00f08947 */ /* 0x008fea000383ffff */
[----:B------:R-:W-:Y:S05]  /*c210*/  BRA `(.L_x_221) ;  /* 0xffffff9400307947 */ /* 0x000fea000383ffff */
.L_x_91:
[----:B--2---:R2:W4:Y:S02]  /*c220*/  SYNCS.PHASECHK.TRANS64.TRYWAIT P0, [R0+URZ+0x90], R2 ;  /* 0x00009002000075a7 */ /* 0x00452400080011ff */
[----:B----4-:R-:W-:Y:S05]  /*c230*/  @!P0 NANOSLEEP.SYNCS 0x989680 ;  /* 0x009896800000895d */ /* 0x010fea0003900000 */
[----:B------:R-:W4:Y:S02]  /*c240*/  @!P0 SYNCS.PHASECHK.TRANS64 P0, [R0+URZ+0x90], R2 ;  /* 0x00009002000085a7 */ /* 0x000f2400080010ff */
[----:B----4-:R-:W-:Y:S05]  /*c250*/  @!P0 BRA `(.L_x_91) ;  /* 0xfffffffc00f08947 */ /* 0x010fea000383ffff */
[----:B------:R-:W-:Y:S05]  /*c260*/  BRA `(.L_x_222) ;  /* 0xffffff9800087947 */ /* 0x000fea000383ffff */
.L_x_102:
[----:B-1----:R-:W-:Y:S04]  /*c270*/  MOV R0, UR36 ;  /* 0x0000002400007c02 */ /* 0x002fe80008000f00 */
[----:B------:R1:W3:Y:S03]  /*c280*/  SYNCS.PHASECHK.TRANS64.TRYWAIT P1, [R0+URZ+0x40], R3 ;  /* 0x00004003000075a7 */ /* 0x0002e600080211ff */
[----:B---3--:R-:W-:Y:S05]  /*c290*/  @!P1 NANOSLEEP.SYNCS 0x989680 ;  /* 0x009896800000995d */ /* 0x008fea0003900000 */
[----:B------:R-:W3:Y:S02]  /*c2a0*/  @!P1 SYNCS.PHASECHK.TRANS64 P1, [R0+URZ+0x40], R3 ;  /* 0x00004003000095a7 */ /* 0x000ee400080210ff */
[----:B---3--:R-:W-:Y:S05]  /*c2b0*/  @!P1 BRA `(.L_x_102) ;  /* 0xfffffffc00ec9947 */ /* 0x008fea000383ffff */
[----:B------:R-:W-:Y:S05]  /*c2c0*/  BRA `(.L_x_101) ;  /* 0xffffffa400447947 */ /* 0x000fea000383ffff */
.L_x_104:
[----:B-1----:R1:W2:Y:S02]  /*c2d0*/  SYNCS.PHASECHK.TRANS64.TRYWAIT P0, [R84+URZ+0xb0], R2 ;  /* 0x0000b002540075a7 */ /* 0x0022a400080011ff */
[----:B--2---:R-:W-:Y:S05]  /*c2e0*/  @!P0 NANOSLEEP.SYNCS 0x989680 ;  /* 0x009896800000895d */ /* 0x004fea0003900000 */
[----:B------:R-:W2:Y:S02]  /*c2f0*/  @!P0 SYNCS.PHASECHK.TRANS64 P0, [R84+URZ+0xb0], R2 ;  /* 0x0000b002540085a7 */ /* 0x000ea400080010ff */
[----:B--2---:R-:W-:Y:S05]  /*c300*/  @!P0 BRA `(.L_x_104) ;  /* 0xfffffffc00f08947 */ /* 0x004fea000383ffff */
[----:B------:R-:W-:Y:S05]  /*c310*/  BRA `(.L_x_103) ;  /* 0xffffffa400707947 */ /* 0x000fea000383ffff */
.L_x_113:
[----:B-1----:R1:W2:Y:S02]  /*c320*/  SYNCS.PHASECHK.TRANS64.TRYWAIT P0, [R2+URZ+0x40], R0 ;  /* 0x00004000020075a7 */ /* 0x0022a400080011ff */
[----:B--2---:R-:W-:Y:S05]  /*c330*/  @!P0 NANOSLEEP.SYNCS 0x989680 ;  /* 0x009896800000895d */ /* 0x004fea0003900000 */
[----:B------:R-:W2:Y:S02]  /*c340*/  @!P0 SYNCS.PHASECHK.TRANS64 P0, [R2+URZ+0x40], R0 ;  /* 0x00004000020085a7 */ /* 0x000ea400080010ff */
[----:B--2---:R-:W-:Y:S05]  /*c350*/  @!P0 BRA `(.L_x_113) ;  /* 0xfffffffc00f08947 */ /* 0x004fea000383ffff */
[----:B------:R-:W-:Y:S05]  /*c360*/  BRA `(.L_x_112) ;  /* 0xffffffac00947947 */ /* 0x000fea000383ffff */
.L_x_121:
[----:B-1----:R1:W2:Y:S02]  /*c370*/  SYNCS.PHASECHK.TRANS64.TRYWAIT P0, [R0+URZ+0x40], R5 ;  /* 0x00004005000075a7 */ /* 0x0022a400080011ff */
[----:B--2---:R-:W-:Y:S05]  /*c380*/  @!P0 NANOSLEEP.SYNCS 0x989680 ;  /* 0x009896800000895d */ /* 0x004fea0003900000 */
[----:B------:R-:W2:Y:S02]  /*c390*/  @!P0 SYNCS.PHASECHK.TRANS64 P0, [R0+URZ+0x40], R5 ;  /* 0x00004005000085a7 */ /* 0x000ea400080010ff */
[----:B--2---:R-:W-:Y:S05]  /*c3a0*/  @!P0 BRA `(.L_x_121) ;  /* 0xfffffffc00f08947 */ /* 0x004fea000383ffff */
[----:B------:R-:W-:Y:S05]  /*c3b0*/  BRA `(.L_x_120) ;  /* 0xffffffb400d87947 */ /* 0x000fea000383ffff */
.L_x_129:
[----:B-1----:R1:W2:Y:S02]  /*c3c0*/  SYNCS.PHASECHK.TRANS64.TRYWAIT P0, [R0+URZ+0x40], R5 ;  /* 0x00004005000075a7 */ /* 0x0022a400080011ff */
[----:B--2---:R-:W-:Y:S05]  /*c3d0*/  @!P0 NANOSLEEP.SYNCS 0x989680 ;  /* 0x009896800000895d */ /* 0x004fea0003900000 */
[----:B------:R-:W2:Y:S02]  /*c3e0*/  @!P0 SYNCS.PHASECHK.TRANS64 P0, [R0+URZ+0x40], R5 ;  /* 0x00004005000085a7 */ /* 0x000ea400080010ff */
[----:B--2---:R-:W-:Y:S05]  /*c3f0*/  @!P0 BRA `(.L_x_129) ;  /* 0xfffffffc00f08947 */ /* 0x004fea000383ffff */
[----:B------:R-:W-:Y:S05]  /*c400*/  BRA `(.L_x_128) ;  /* 0xffffffc000207947 */ /* 0x000fea000383ffff */
.L_x_137:
[----:B-1----:R1:W2:Y:S02]  /*c410*/  SYNCS.PHASECHK.TRANS64.TRYWAIT P0, [R0+URZ+0x40], R5 ;  /* 0x00004005000075a7 */ /* 0x0022a400080011ff */
[----:B--2---:R-:W-:Y:S05]  /*c420*/  @!P0 NANOSLEEP.SYNCS 0x989680 ;  /* 0x009896800000895d */ /* 0x004fea0003900000 */
[----:B------:R-:W2:Y:S02]  /*c430*/  @!P0 SYNCS.PHASECHK.TRANS64 P0, [R0+URZ+0x40], R5 ;  /* 0x00004005000085a7 */ /* 0x000ea400080010ff */
[----:B--2---:R-:W-:Y:S05]  /*c440*/  @!P0 BRA `(.L_x_137) ;  /* 0xfffffffc00f08947 */ /* 0x004fea000383ffff */
[----:B------:R-:W-:Y:S05]  /*c450*/  BRA `(.L_x_136) ;  /* 0xffffffc800747947 */ /* 0x000fea000383ffff */
.L_x_145:
[----:B-1----:R1:W2:Y:S02]  /*c460*/  SYNCS.PHASECHK.TRANS64.TRYWAIT P0, [R0+URZ+0x40], R5 ;  /* 0x00004005000075a7 */ /* 0x0022a400080011ff */
[----:B--2---:R-:W-:Y:S05]  /*c470*/  @!P0 NANOSLEEP.SYNCS 0x989680 ;  /* 0x009896800000895d */ /* 0x004fea0003900000 */
[----:B------:R-:W2:Y:S02]  /*c480*/  @!P0 SYNCS.PHASECHK.TRANS64 P0, [R0+URZ+0x40], R5 ;  /* 0x00004005000085a7 */ /* 0x000ea400080010ff */
[----:B--2---:R-:W-:Y:S05]  /*c490*/  @!P0 BRA `(.L_x_145) ;  /* 0xfffffffc00f08947 */ /* 0x004fea000383ffff */
[----:B------:R-:W-:Y:S05]  /*c4a0*/  BRA `(.L_x_144) ;  /* 0xffffffd000d87947 */ /* 0x000fea000383ffff */
.L_x_153:
[----:B-1----:R1:W2:Y:S02]  /*c4b0*/  SYNCS.PHASECHK.TRANS64.TRYWAIT P0, [R0+URZ+0x40], R5 ;  /* 0x00004005000075a7 */ /* 0x0022a400080011ff */
[----:B--2---:R-:W-:Y:S05]  /*c4c0*/  @!P0 NANOSLEEP.SYNCS 0x989680 ;  /* 0x009896800000895d */ /* 0x004fea0003900000 */
[----:B------:R-:W2:Y:S02]  /*c4d0*/  @!P0 SYNCS.PHASECHK.TRANS64 P0, [R0+URZ+0x40], R5 ;  /* 0x00004005000085a7 */ /* 0x000ea400080010ff */
[----:B--2---:R-:W-:Y:S05]  /*c4e0*/  @!P0 BRA `(.L_x_153) ;  /* 0xfffffffc00f08947 */ /* 0x004fea000383ffff */
[----:B------:R-:W-:Y:S05]  /*c4f0*/  BRA `(.L_x_152) ;  /* 0xffffffdc00307947 */ /* 0x000fea000383ffff */
.L_x_161:
[----:B--2---:R2:W3:Y:S02]  /*c500*/  SYNCS.PHASECHK.TRANS64.TRYWAIT P0, [R0+URZ+0x40], R92 ;  /* 0x0000405c000075a7 */ /* 0x0044e400080011ff */
[----:B---3--:R-:W-:Y:S05]  /*c510*/  @!P0 NANOSLEEP.SYNCS 0x989680 ;  /* 0x009896800000895d */ /* 0x008fea0003900000 */
[----:B------:R-:W3:Y:S02]  /*c520*/  @!P0 SYNCS.PHASECHK.TRANS64 P0, [R0+URZ+0x40], R92 ;  /* 0x0000405c000085a7 */ /* 0x000ee400080010ff */
[----:B---3--:R-:W-:Y:S05]  /*c530*/  @!P0 BRA `(.L_x_161) ;  /* 0xfffffffc00f08947 */ /* 0x008fea000383ffff */
[----:B------:R-:W-:Y:S05]  /*c540*/  BRA `(.L_x_160) ;  /* 0xffffffe400887947 */ /* 0x000fea000383ffff */
        .weak           $__internal_0_$__cuda_sm10x_tcgen05_guardrail_trap_col_being_dealloced_not_returned_by_alloc
        .type           $__internal_0_$__cuda_sm10x_tcgen05_guardrail_trap_col_being_dealloced_not_returned_by_alloc,@function
        .size           $__internal_0_$__cuda_sm10x_tcgen05_guardrail_trap_col_being_dealloced_not_returned_by_alloc,($__internal_1_$__cuda_sm10x_tcgen05_guardrail_trap_phase_invalid_during_alloc - $__internal_0_$__cuda_sm10x_tcgen05_guardrail_trap_col_being_dealloced_not_returned_by_alloc)
$__internal_0_$__cuda_sm10x_tcgen05_guardrail_trap_col_being_dealloced_not_returned_by_alloc:
[----:B------:R-:W-:Y:S05]  /*c550*/  BPT.TRAP 0x1 ;  /* 0x000000040000795c */ /* 0x000fea0000300000 */
[----:B------:R-:W-:-:S04]  /*c560*/  HFMA2 R3, -RZ, RZ, 0, 0 ;  /* 0x00000000ff037431 */ /* 0x000fc800000001ff */
[----:B------:R-:W-:Y:S05]  /*c570*/  RET.REL.NODEC R2 `(_ZN7cutlass13device_kernelINS_4gemm6kernel13GemmUniversalIN4cute5tupleIJiiiiEEENS1_10collective13CollectiveMmaINS1_35MainloopSm100TmaUmmaWarpSpecializedILi4ELi2ELi4ENS5_IJNS4_1CILi1EEESB_SB_EEEEENS5_IJNSA_ILi64EEENSA_ILi256EEENSA_ILi32EEEEEENS_10tfloat32_tENS5_IJlSB_lEEESI_NS5_IJSB_llEEENS4_8TiledMMAINS4_8MMA_AtomIJNS4_17SM100_MMA_TF32_SSISI_SI_fLi64ELi256ELNS4_4UMMA5MajorE0ELSP_1ELNSO_7ScaleInE0ELSQ_0EEEEEENS4_6LayoutISC_NS5_IJNSA_ILi0EEESU_SU_EEEEENS5_IJNS4_10UnderscoreESX_SX_EEEEENS4_13SM90_TMA_LOADENS4_14ComposedLayoutINS4_7SwizzleILi3ELi4ELi3EEENS4_18smem_ptr_flag_bitsILi32EEENST_INS5_IJNSA_ILi8EEESG_EEENS5_IJSG_SB_EEEEEEEvNS4_8identityES10_NS11_INS12_ILi2ELi5ELi2EEES15_NST_INS5_IJSG_NSA_ILi4EEEEEENS5_IJSB_SG_EEEEEEEvS1B_EENS_8epilogue10collective18CollectiveEpilogueINS1J_23Sm100TmaWarpSpecializedILi4ELi2ELi16ELb1ELb0EEEJSH_NS5_IJNST_ISE_SB_EENST_ISG_SB_EEEEESI_SJ_SI_SJ_NS1J_6fusion15FusionCallbacksIS1N_NS1R_17LinearCombinationISI_fSI_fLNS_15FloatRoundStyleE2EEESH_S1Q_JEEENS4_5SM1004TMEM4LOAD26SM100_TMEM_LOAD_16dp128b8xES10_S1A_NS4_17SM75_U32x4_LDSM_NENS4_14SM90_TMA_STOREES1A_NS4_17SM90_U32x4_STSM_NENS4_39AutoVectorizingCopyWithAssumedAlignmentILi128EEEEEEvvEEEEvNT_6ParamsE) ;  /* 0xffffff3802a07950 */ /* 0x000fea0003c3ffff */
        .weak           $__internal_1_$__cuda_sm10x_tcgen05_guardrail_trap_phase_invalid_during_alloc
        .type           $__internal_1_$__cuda_sm10x_tcgen05_guardrail_trap_phase_invalid_during_alloc,@function
        .size           $__internal_1_$__cuda_sm10x_tcgen05_guardrail_trap_phase_invalid_during_alloc,($__internal_2_$__cuda_sm10x_tcgen05_guardrail_trap_unallocated_columns_being_dealloced - $__internal_1_$__cuda_sm10x_tcgen05_guardrail_trap_phase_invalid_during_alloc)
$__internal_1_$__cuda_sm10x_tcgen05_guardrail_trap_phase_invalid_during_alloc:
[----:B------:R-:W-:Y:S05]  /*c580*/  BPT.TRAP 0x1 ;  /* 0x000000040000795c */ /* 0x000fea0000300000 */
[----:B------:R-:W-:-:S04]  /*c590*/  MOV R3, 0x0 ;  /* 0x0000000000037802 */ /* 0x000fc80000000f00 */
[----:B------:R-:W-:Y:S05]  /*c5a0*/  RET.REL.NODEC R2 `(_ZN7cutlass13device_kernelINS_4gemm6kernel13GemmUniversalIN4cute5tupleIJiiiiEEENS1_10collective13CollectiveMmaINS1_35MainloopSm100TmaUmmaWarpSpecializedILi4ELi2ELi4ENS5_IJNS4_1CILi1EEESB_SB_EEEEENS5_IJNSA_ILi64EEENSA_ILi256EEENSA_ILi32EEEEEENS_10tfloat32_tENS5_IJlSB_lEEESI_NS5_IJSB_llEEENS4_8TiledMMAINS4_8MMA_AtomIJNS4_17SM100_MMA_TF32_SSISI_SI_fLi64ELi256ELNS4_4UMMA5MajorE0ELSP_1ELNSO_7ScaleInE0ELSQ_0EEEEEENS4_6LayoutISC_NS5_IJNSA_ILi0EEESU_SU_EEEEENS5_IJNS4_10UnderscoreESX_SX_EEEEENS4_13SM90_TMA_LOADENS4_14ComposedLayoutINS4_7SwizzleILi3ELi4ELi3EEENS4_18smem_ptr_flag_bitsILi32EEENST_INS5_IJNSA_ILi8EEESG_EEENS5_IJSG_SB_EEEEEEEvNS4_8identityES10_NS11_INS12_ILi2ELi5ELi2EEES15_NST_INS5_IJSG_NSA_ILi4EEEEEENS5_IJSB_SG_EEEEEEEvS1B_EENS_8epilogue10collective18CollectiveEpilogueINS1J_23Sm100TmaWarpSpecializedILi4ELi2ELi16ELb1ELb0EEEJSH_NS5_IJNST_ISE_SB_EENST_ISG_SB_EEEEESI_SJ_SI_SJ_NS1J_6fusion15FusionCallbacksIS1N_NS1R_17LinearCombinationISI_fSI_fLNS_15FloatRoundStyleE2EEESH_S1Q_JEEENS4_5SM1004TMEM4LOAD26SM100_TMEM_LOAD_16dp128b8xES10_S1A_NS4_17SM75_U32x4_LDSM_NENS4_14SM90_TMA_STOREES1A_NS4_17SM90_U32x4_STSM_NENS4_39AutoVectorizingCopyWithAssumedAlignmentILi128EEEEEEvvEEEEvNT_6ParamsE) ;  /* 0xffffff3802947950 */ /* 0x000fea0003c3ffff */
        .weak           $__internal_2_$__cuda_sm10x_tcgen05_guardrail_trap_unallocated_columns_being_dealloced
        .type           $__internal_2_$__cuda_sm10x_tcgen05_guardrail_trap_unallocated_columns_being_dealloced,@function
        .size           $__internal_2_$__cuda_sm10x_tcgen05_guardrail_trap_unallocated_columns_being_dealloced,(.L_x_224 - $__internal_2_$__cuda_sm10x_tcgen05_guardrail_trap_unallocated_columns_being_dealloced)
$__internal_2_$__cuda_sm10x_tcgen05_guardrail_trap_unallocated_columns_being_dealloced:
[----:B------:R-:W-:Y:S05]  /*c5b0*/  BPT.TRAP 0x1 ;  /* 0x000000040000795c */ /* 0x000fea0000300000 */
[----:B------:R-:W-:-:S04]  /*c5c0*/  HFMA2 R3, -RZ, RZ, 0, 0 ;  /* 0x00000000ff037431 */ /* 0x000fc800000001ff */
[----:B------:R-:W-:Y:S05]  /*c5d0*/  RET.REL.NODEC R2 `(_ZN7cutlass13device_kernelINS_4gemm6kernel13GemmUniversalIN4cute5tupleIJiiiiEEENS1_10collective13CollectiveMmaINS1_35MainloopSm100TmaUmmaWarpSpecializedILi4ELi2ELi4ENS5_IJNS4_1CILi1EEESB_SB_EEEEENS5_IJNSA_ILi64EEENSA_ILi256EEENSA_ILi32EEEEEENS_10tfloat32_tENS5_IJlSB_lEEESI_NS5_IJSB_llEEENS4_8TiledMMAINS4_8MMA_AtomIJNS4_17SM100_MMA_TF32_SSISI_SI_fLi64ELi256ELNS4_4UMMA5MajorE0ELSP_1ELNSO_7ScaleInE0ELSQ_0EEEEEENS4_6LayoutISC_NS5_IJNSA_ILi0EEESU_SU_EEEEENS5_IJNS4_10UnderscoreESX_SX_EEEEENS4_13SM90_TMA_LOADENS4_14ComposedLayoutINS4_7SwizzleILi3ELi4ELi3EEENS4_18smem_ptr_flag_bitsILi32EEENST_INS5_IJNSA_ILi8EEESG_EEENS5_IJSG_SB_EEEEEEEvNS4_8identityES10_NS11_INS12_ILi2ELi5ELi2EEES15_NST_INS5_IJSG_NSA_ILi4EEEEEENS5_IJSB_SG_EEEEEEEvS1B_EENS_8epilogue10collective18CollectiveEpilogueINS1J_23Sm100TmaWarpSpecializedILi4ELi2ELi16ELb1ELb0EEEJSH_NS5_IJNST_ISE_SB_EENST_ISG_SB_EEEEESI_SJ_SI_SJ_NS1J_6fusion15FusionCallbacksIS1N_NS1R_17LinearCombinationISI_fSI_fLNS_15FloatRoundStyleE2EEESH_S1Q_JEEENS4_5SM1004TMEM4LOAD26SM100_TMEM_LOAD_16dp128b8xES10_S1A_NS4_17SM75_U32x4_LDSM_NENS4_14SM90_TMA_STOREES1A_NS4_17SM90_U32x4_STSM_NENS4_39AutoVectorizingCopyWithAssumedAlignmentILi128EEEEEEvvEEEEvNT_6ParamsE) ;  /* 0xffffff3802887950 */ /* 0x000fea0003c3ffff */
.L_x_223:
[----:B------:R-:W-:-:S00]  /*c5e0*/  BRA `(.L_x_223) ;  /* 0xfffffffc00fc7947 */ /* 0x000fc0000383ffff */
[----:B------:R-:W-:-:S00]  /*c5f0*/  NOP ;  /* 0x0000000000007918 */ /* 0x000fc00000000000 */
        /* <DEDUP_REMOVED lines=8> */
.L_x_224:


//--------------------- .nv.global.init           --------------------------
	.section	.nv.global.init,"aw",@progbits
.nv.global.init:
	.type		$str$27,@object
	.size		$str$27,($str$28 - $str$27)
$str$27:
        /*0000*/ 	.byte	0x28, 0x61, 0x64, 0x64, 0x72, 0x65, 0x73, 0x73, 0x20, 0x26, 0x20, 0x6d, 0x61, 0x73, 0x6b, 0x29
        /*0010*/ 	.byte	0x20, 0x3d, 0x3d, 0x20, 0x30, 0x00
	.type		$str$28,@object
	.size		$str$28,($str$26 - $str$28)
$str$28:
        /*0016*/ 	.byte	0x2f, 0x74, 0x6d, 0x70, 0x2f, 0x63, 0x75, 0x74, 0x6c, 0x61, 0x73, 0x73, 0x5f, 0x73, 0x77, 0x65
        /*0026*/ 	.byte	0x65, 0x70, 0x5f, 0x73, 0x72, 0x63, 0x2f, 0x69, 0x6e, 0x63, 0x6c, 0x75, 0x64, 0x65, 0x2f, 0x63
        /*0036*/ 	.byte	0x75, 0x74, 0x65, 0x2f, 0x70, 0x6f, 0x69, 0x6e, 0x74, 0x65, 0x72, 0x5f, 0x66, 0x6c, 0x61, 0x67
        /*0046*/ 	.byte	0x67, 0x65, 0x64, 0x2e, 0x68, 0x70, 0x70, 0x00
	.type		$str$26,@object
	.size		$str$26,($str$25 - $str$26)
$str$26:
        /*004e*/ 	.byte	0x2f, 0x74, 0x6d, 0x70, 0x2f, 0x63, 0x75, 0x74, 0x6c, 0x61, 0x73, 0x73, 0x5f, 0x73, 0x77, 0x65
        /*005e*/ 	.byte	0x65, 0x70, 0x5f, 0x73, 0x72, 0x63, 0x2f, 0x69, 0x6e, 0x63, 0x6c, 0x75, 0x64, 0x65, 0x2f, 0x63
        /*006e*/ 	.byte	0x75, 0x74, 0x65, 0x2f, 0x61, 0x74, 0x6f, 0x6d, 0x2f, 0x63, 0x6f, 0x70, 0x79, 0x5f, 0x74, 0x72
        /*007e*/ 	.byte	0x61, 0x69, 0x74, 0x73, 0x5f, 0x73, 0x6d, 0x31, 0x30, 0x30, 0x2e, 0x68, 0x70, 0x70, 0x00
	.type		$str$25,@object
	.size		$str$25,(__unnamed_1 - $str$25)
$str$25:
        /*008d*/ 	.byte	0x28, 0x28, 0x75, 0x69, 0x6e, 0x74, 0x33, 0x32, 0x5f, 0x74, 0x28, 0x74, 0x68, 0x72, 0x65, 0x61
        /*009d*/ 	.byte	0x64, 0x49, 0x64, 0x78, 0x2e, 0x78, 0x29, 0x20, 0x2f, 0x20, 0x33, 0x32, 0x29, 0x20, 0x25, 0x20
        /*00ad*/ 	.byte	0x34, 0x29, 0x20, 0x3d, 0x3d, 0x20, 0x28, 0x28, 0x28, 0x74, 0x6d, 0x65, 0x6d, 0x5f, 0x61, 0x64
        /*00bd*/ 	.byte	0x64, 0x72, 0x20, 0x3e, 0x3e, 0x20, 0x31, 0x36, 0x29, 0x20, 0x2f, 0x20, 0x33, 0x32, 0x29, 0x20
        /*00cd*/ 	.byte	0x25, 0x20, 0x34, 0x29, 0x00
	.type		__unnamed_1,@object
	.size		__unnamed_1,(__unnamed_2 - __unnamed_1)
__unnamed_1:
        /*00d2*/ 	.byte	0x61, 0x75, 0x74, 0x6f, 0x20, 0x63, 0x75, 0x74, 0x65, 0x3a, 0x3a, 0x61, 0x73, 0x5f, 0x70, 0x6f
        /* <DEDUP_REMOVED lines=24> */
        /*0262*/ 	.byte	0x30, 0x34, 0x38, 0x3e, 0x3e, 0x3e, 0x3e, 0x5d, 0x00
	.type		__unnamed_2,@object
	.size		__unnamed_2,(.L_2 - __unnamed_2)
__unnamed_2:
        /* <DEDUP_REMOVED lines=45> */
        /*053b*/ 	.byte	0x3e, 0x3e, 0x3e, 0x5d, 0x00
.L_2:


//--------------------- .nv.shared._ZN7cutlass13device_kernelINS_4gemm6kernel13GemmUniversalIN4cute5tupleIJiiiiEEENS1_10collective13CollectiveMmaINS1_35MainloopSm100TmaUmmaWarpSpecializedILi4ELi2ELi4ENS5_IJNS4_1CILi1EEESB_SB_EEEEENS5_IJNSA_ILi64EEENSA_ILi256EEENSA_ILi32EEEEEENS_10tfloat32_tENS5_IJlSB_lEEESI_NS5_IJSB_llEEENS4_8TiledMMAINS4_8MMA_AtomIJNS4_17SM100_MMA_TF32_SSISI_SI_fLi64ELi256ELNS4_4UMMA5MajorE0ELSP_1ELNSO_7ScaleInE0ELSQ_0EEEEEENS4_6LayoutISC_NS5_IJNSA_ILi0EEESU_SU_EEEEENS5_IJNS4_10UnderscoreESX_SX_EEEEENS4_13SM90_TMA_LOADENS4_14ComposedLayoutINS4_7SwizzleILi3ELi4ELi3EEENS4_18smem_ptr_flag_bitsILi32EEENST_INS5_IJNSA_ILi8EEESG_EEENS5_IJSG_SB_EEEEEEEvNS4_8identityES10_NS11_INS12_ILi2ELi5ELi2EEES15_NST_INS5_IJSG_NSA_ILi4EEEEEENS5_IJSB_SG_EEEEEEEvS1B_EENS_8epilogue10collective18CollectiveEpilogueINS1J_23Sm100TmaWarpSpecializedILi4ELi2ELi16ELb1ELb0EEEJSH_NS5_IJNST_ISE_SB_EENST_ISG_SB_EEEEESI_SJ_SI_SJ_NS1J_6fusion15FusionCallbacksIS1N_NS1R_17LinearCombinationISI_fSI_fLNS_15FloatRoundStyleE2EEESH_S1Q_JEEENS4_5SM1004TMEM4LOAD26SM100_TMEM_LOAD_16dp128b8xES10_S1A_NS4_17SM75_U32x4_LDSM_NENS4_14SM90_TMA_STOREES1A_NS4_17SM90_U32x4_STSM_NENS4_39AutoVectorizingCopyWithAssumedAlignmentILi128EEEEEEvvEEEEvNT_6ParamsE --------------------------
	.section	.nv.shared._ZN7cutlass13device_kernelINS_4gemm6kernel13GemmUniversalIN4cute5tupleIJiiiiEEENS1_10collective13CollectiveMmaINS1_35MainloopSm100TmaUmmaWarpSpecializedILi4ELi2ELi4ENS5_IJNS4_1CILi1EEESB_SB_EEEEENS5_IJNSA_ILi64EEENSA_ILi256EEENSA_ILi32EEEEEENS_10tfloat32_tENS5_IJlSB_lEEESI_NS5_IJSB_llEEENS4_8TiledMMAINS4_8MMA_AtomIJNS4_17SM100_MMA_TF32_SSISI_SI_fLi64ELi256ELNS4_4UMMA5MajorE0ELSP_1ELNSO_7ScaleInE0ELSQ_0EEEEEENS4_6LayoutISC_NS5_IJNSA_ILi0EEESU_SU_EEEEENS5_IJNS4_10UnderscoreESX_SX_EEEEENS4_13SM90_TMA_LOADENS4_14ComposedLayoutINS4_7SwizzleILi3ELi4ELi3EEENS4_18smem_ptr_flag_bitsILi32EEENST_INS5_IJNSA_ILi8EEESG_EEENS5_IJSG_SB_EEEEEEEvNS4_8identityES10_NS11_INS12_ILi2ELi5ELi2EEES15_NST_INS5_IJSG_NSA_ILi4EEEEEENS5_IJSB_SG_EEEEEEEvS1B_EENS_8epilogue10collective18CollectiveEpilogueINS1J_23Sm100TmaWarpSpecializedILi4ELi2ELi16ELb1ELb0EEEJSH_NS5_IJNST_ISE_SB_EENST_ISG_SB_EEEEESI_SJ_SI_SJ_NS1J_6fusion15FusionCallbacksIS1N_NS1R_17LinearCombinationISI_fSI_fLNS_15FloatRoundStyleE2EEESH_S1Q_JEEENS4_5SM1004TMEM4LOAD26SM100_TMEM_LOAD_16dp128b8xES10_S1A_NS4_17SM75_U32x4_LDSM_NENS4_14SM90_TMA_STOREES1A_NS4_17SM90_U32x4_STSM_NENS4_39AutoVectorizingCopyWithAssumedAlignmentILi128EEEEEEvvEEEEvNT_6ParamsE,"aw",@nobits
	.sectionflags	@""
	.align	16
	.zero		1024


//--------------------- .nv.shared.reserved.0     --------------------------
	.section	.nv.shared.reserved.0,"aw",@nobits
	.weak		__nv_reservedSMEM_offset_0_alias
	.size		__nv_reservedSMEM_offset_0_alias, 0, 64
	.other		__nv_reservedSMEM_offset_0_alias,@"STO_CUDA_RESERVED_SHARED STV_DEFAULT"
__nv_reservedSMEM_offset_0_alias:
	.zero		0
.nv.shared.reserved.0:
	.zero		64
	.weak		__nv_reservedSMEM_tcgen05_partition
	.type		__nv_reservedSMEM_tcgen05_partition,@object
	.size		__nv_reservedSMEM_tcgen05_partition,(.L_0 - __nv_reservedSMEM_tcgen05_partition)
__nv_reservedSMEM_tcgen05_partition:
	.zero		32
.L_0:


//--------------------- .nv.global                --------------------------
	.section	.nv.global,"aw",@nobits
.nv.global:
	.type		_ZN40_INTERNAL_12a0e434_4_k_cu_56f45a5b_361234cute1_E,@object
	.size		_ZN40_INTERNAL_12a0e434_4_k_cu_56f45a5b_361234cute1_E,(_ZN40_INTERNAL_12a0e434_4_k_cu_56f45a5b_361234cuda3std3__45__cpo6cbeginE - _ZN40_INTERNAL_12a0e434_4_k_cu_56f45a5b_361234cute1_E)
_ZN40_INTERNAL_12a0e434_4_k_cu_56f45a5b_361234cute1_E:
	.zero		1
	.type		_ZN40_INTERNAL_12a0e434_4_k_cu_56f45a5b_361234cuda3std3__45__cpo6cbeginE,@object
	.size		_ZN40_INTERNAL_12a0e434_4_k_cu_56f45a5b_361234cuda3std3__45__cpo6cbeginE,(_ZN40_INTERNAL_12a0e434_4_k_cu_56f45a5b_361234cuda3std3__48in_placeE - _ZN40_INTERNAL_12a0e434_4_k_cu_56f45a5b_361234cuda3std3__45__cpo6cbeginE)
_ZN40_INTERNAL_12a0e434_4_k_cu_56f45a5b_361234cuda3std3__45__cpo6cbeginE:
	.zero		1
	.type		_ZN40_INTERNAL_12a0e434_4_k_cu_56f45a5b_361234cuda3std3__48in_placeE,@object
	.size		_ZN40_INTERNAL_12a0e434_4_k_cu_56f45a5b_361234cuda3std3__48in_placeE,(_ZN40_INTERNAL_12a0e434_4_k_cu_56f45a5b_361234cuda3std6ranges3__45__cpo9iter_moveE - _ZN40_INTERNAL_12a0e434_4_k_cu_56f45a5b_361234cuda3std3__48in_placeE)
_ZN40_INTERNAL_12a0e434_4_k_cu_56f45a5b_361234cuda3std3__48in_placeE:
	.zero		1
	.type		_ZN40_INTERNAL_12a0e434_4_k_cu_56f45a5b_361234cuda3std6ranges3__45__cpo9iter_moveE,@object
	.size		_ZN40_INTERNAL_12a0e434_4_k_cu_56f45a5b_361234cuda3std6ranges3__45__cpo9iter_moveE,(_ZN40_INTERNAL_12a0e434_4_k_cu_56f45a5b_361234cuda3std3__45__cpo5beginE - _ZN40_INTERNAL_12a0e434_4_k_cu_56f45a5b_361234cuda3std6ranges3__45__cpo9iter_moveE)
_ZN40_INTERNAL_12a0e434_4_k_cu_56f45a5b_361234cuda3std6ranges3__45__cpo9iter_moveE:
	.zero		1
	.type		_ZN40_INTERNAL_12a0e434_4_k_cu_56f45a5b_361234cuda3std3__45__cpo5beginE,@object
	.size		_ZN40_INTERNAL_12a0e434_4_k_cu_56f45a5b_361234cuda3std3__45__cpo5beginE,(_ZN40_INTERNAL_12a0e434_4_k_cu_56f45a5b_361234cuda3std3__442_GLOBAL__N__12a0e434_4_k_cu_56f45a5b_361236ignoreE - _ZN40_INTERNAL_12a0e434_4_k_cu_56f45a5b_361234cuda3std3__45__cpo5beginE)
_ZN40_INTERNAL_12a0e434_4_k_cu_56f45a5b_361234cuda3std3__45__cpo5beginE:
	.zero		1
	.type		_ZN40_INTERNAL_12a0e434_4_k_cu_56f45a5b_361234cuda3std3__442_GLOBAL__N__12a0e434_4_k_cu_56f45a5b_361236ignoreE,@object
	.size		_ZN40_INTERNAL_12a0e434_4_k_cu_56f45a5b_361234cuda3std3__442_GLOBAL__N__12a0e434_4_k_cu_56f45a5b_361236ignoreE,(_ZN40_INTERNAL_12a0e434_4_k_cu_56f45a5b_361234cute7productE - _ZN40_INTERNAL_12a0e434_4_k_cu_56f45a5b_361234cuda3std3__442_GLOBAL__N__12a0e434_4_k_cu_56f45a5b_361236ignoreE)
_ZN40_INTERNAL_12a0e434_4_k_cu_56f45a5b_361234cuda3std3__442_GLOBAL__N__12a0e434_4_k_cu_56f45a5b_361236ignoreE:
	.zero		1
	.type		_ZN40_INTERNAL_12a0e434_4_k_cu_56f45a5b_361234cute7productE,@object
	.size		_ZN40_INTERNAL_12a0e434_4_k_cu_56f45a5b_361234cute7productE,(_ZN40_INTERNAL_12a0e434_4_k_cu_56f45a5b_361234cuda3std3__45__cpo3endE - _ZN40_INTERNAL_12a0e434_4_k_cu_56f45a5b_361234cute7productE)
_ZN40_INTERNAL_12a0e434_4_k_cu_56f45a5b_361234cute7productE:
	.zero		1
	.type		_ZN40_INTERNAL_12a0e434_4_k_cu_56f45a5b_361234cuda3std3__45__cpo3endE,@object
	.size		_ZN40_INTERNAL_12a0e434_4_k_cu_56f45a5b_361234cuda3std3__45__cpo3endE,(_ZN40_INTERNAL_12a0e434_4_k_cu_56f45a5b_361234cuda3std3__419piecewise_constructE - _ZN40_INTERNAL_12a0e434_4_k_cu_56f45a5b_361234cuda3std3__45__cpo3endE)
_ZN40_INTERNAL_12a0e434_4_k_cu_56f45a5b_361234cuda3std3__45__cpo3endE:
	.zero		1
	.type		_ZN40_INTERNAL_12a0e434_4_k_cu_56f45a5b_361234cuda3std3__419piecewise_constructE,@object
	.size		_ZN40_INTERNAL_12a0e434_4_k_cu_56f45a5b_361234cuda3std3__419piecewise_constructE,(_ZN40_INTERNAL_12a0e434_4_k_cu_56f45a5b_361234cuda3std3__45__cpo4cendE - _ZN40_INTERNAL_12a0e434_4_k_cu_56f45a5b_361234cuda3std3__419piecewise_constructE)
_ZN40_INTERNAL_12a0e434_4_k_cu_56f45a5b_361234cuda3std3__419piecewise_constructE:
	.zero		1
	.type		_ZN40_INTERNAL_12a0e434_4_k_cu_56f45a5b_361234cuda3std3__45__cpo4cendE,@object
	.size		_ZN40_INTERNAL_12a0e434_4_k_cu_56f45a5b_361234cuda3std3__45__cpo4cendE,(_ZN40_INTERNAL_12a0e434_4_k_cu_56f45a5b_361234cuda3std6ranges3__45__cpo4swapE - _ZN40_INTERNAL_12a0e434_4_k_cu_56f45a5b_361234cuda3std3__45__cpo4cendE)
_ZN40_INTERNAL_12a0e434_4_k_cu_56f45a5b_361234cuda3std3__45__cpo4cendE:
	.zero		1
	.type		_ZN40_INTERNAL_12a0e434_4_k_cu_56f45a5b_361234cuda3std6ranges3__45__cpo4swapE,@object
	.size		_ZN40_INTERNAL_12a0e434_4_k_cu_56f45a5b_361234cuda3std6ranges3__45__cpo4swapE,(.L_10 - _ZN40_INTERNAL_12a0e434_4_k_cu_56f45a5b_361234cuda3std6ranges3__45__cpo4swapE)
_ZN40_INTERNAL_12a0e434_4_k_cu_56f45a5b_361234cuda3std6ranges3__45__cpo4swapE:
	.zero		1
.L_10:


//--------------------- .nv.constant0._ZN7cutlass13device_kernelINS_4gemm6kernel13GemmUniversalIN4cute5tupleIJiiiiEEENS1_10collective13CollectiveMmaINS1_35MainloopSm100TmaUmmaWarpSpecializedILi4ELi2ELi4ENS5_IJNS4_1CILi1EEESB_SB_EEEEENS5_IJNSA_ILi64EEENSA_ILi256EEENSA_ILi32EEEEEENS_10tfloat32_tENS5_IJlSB_lEEESI_NS5_IJSB_llEEENS4_8TiledMMAINS4_8MMA_AtomIJNS4_17SM100_MMA_TF32_SSISI_SI_fLi64ELi256ELNS4_4UMMA5MajorE0ELSP_1ELNSO_7ScaleInE0ELSQ_0EEEEEENS4_6LayoutISC_NS5_IJNSA_ILi0EEESU_SU_EEEEENS5_IJNS4_10UnderscoreESX_SX_EEEEENS4_13SM90_TMA_LOADENS4_14ComposedLayoutINS4_7SwizzleILi3ELi4ELi3EEENS4_18smem_ptr_flag_bitsILi32EEENST_INS5_IJNSA_ILi8EEESG_EEENS5_IJSG_SB_EEEEEEEvNS4_8identityES10_NS11_INS12_ILi2ELi5ELi2EEES15_NST_INS5_IJSG_NSA_ILi4EEEEEENS5_IJSB_SG_EEEEEEEvS1B_EENS_8epilogue10collective18CollectiveEpilogueINS1J_23Sm100TmaWarpSpecializedILi4ELi2ELi16ELb1ELb0EEEJSH_NS5_IJNST_ISE_SB_EENST_ISG_SB_EEEEESI_SJ_SI_SJ_NS1J_6fusion15FusionCallbacksIS1N_NS1R_17LinearCombinationISI_fSI_fLNS_15FloatRoundStyleE2EEESH_S1Q_JEEENS4_5SM1004TMEM4LOAD26SM100_TMEM_LOAD_16dp128b8xES10_S1A_NS4_17SM75_U32x4_LDSM_NENS4_14SM90_TMA_STOREES1A_NS4_17SM90_U32x4_STSM_NENS4_39AutoVectorizingCopyWithAssumedAlignmentILi128EEEEEEvvEEEEvNT_6ParamsE --------------------------
	.section	.nv.constant0._ZN7cutlass13device_kernelINS_4gemm6kernel13GemmUniversalIN4cute5tupleIJiiiiEEENS1_10collective13CollectiveMmaINS1_35MainloopSm100TmaUmmaWarpSpecializedILi4ELi2ELi4ENS5_IJNS4_1CILi1EEESB_SB_EEEEENS5_IJNSA_ILi64EEENSA_ILi256EEENSA_ILi32EEEEEENS_10tfloat32_tENS5_IJlSB_lEEESI_NS5_IJSB_llEEENS4_8TiledMMAINS4_8MMA_AtomIJNS4_17SM100_MMA_TF32_SSISI_SI_fLi64ELi256ELNS4_4UMMA5MajorE0ELSP_1ELNSO_7ScaleInE0ELSQ_0EEEEEENS4_6LayoutISC_NS5_IJNSA_ILi0EEESU_SU_EEEEENS5_IJNS4_10UnderscoreESX_SX_EEEEENS4_13SM90_TMA_LOADENS4_14ComposedLayoutINS4_7SwizzleILi3ELi4ELi3EEENS4_18smem_ptr_flag_bitsILi32EEENST_INS5_IJNSA_ILi8EEESG_EEENS5_IJSG_SB_EEEEEEEvNS4_8identityES10_NS11_INS12_ILi2ELi5ELi2EEES15_NST_INS5_IJSG_NSA_ILi4EEEEEENS5_IJSB_SG_EEEEEEEvS1B_EENS_8epilogue10collective18CollectiveEpilogueINS1J_23Sm100TmaWarpSpecializedILi4ELi2ELi16ELb1ELb0EEEJSH_NS5_IJNST_ISE_SB_EENST_ISG_SB_EEEEESI_SJ_SI_SJ_NS1J_6fusion15FusionCallbacksIS1N_NS1R_17LinearCombinationISI_fSI_fLNS_15FloatRoundStyleE2EEESH_S1Q_JEEENS4_5SM1004TMEM4LOAD26SM100_TMEM_LOAD_16dp128b8xES10_S1A_NS4_17SM75_U32x4_LDSM_NENS4_14SM90_TMA_STOREES1A_NS4_17SM90_U32x4_STSM_NENS4_39AutoVectorizingCopyWithAssumedAlignmentILi128EEEEEEvvEEEEvNT_6ParamsE,"a",@progbits
	.sectionflags	@""
	.align	4
.nv.constant0._ZN7cutlass13device_kernelINS_4gemm6kernel13GemmUniversalIN4cute5tupleIJiiiiEEENS1_10collective13CollectiveMmaINS1_35MainloopSm100TmaUmmaWarpSpecializedILi4ELi2ELi4ENS5_IJNS4_1CILi1EEESB_SB_EEEEENS5_IJNSA_ILi64EEENSA_ILi256EEENSA_ILi32EEEEEENS_10tfloat32_tENS5_IJlSB_lEEESI_NS5_IJSB_llEEENS4_8TiledMMAINS4_8MMA_AtomIJNS4_17SM100_MMA_TF32_SSISI_SI_fLi64ELi256ELNS4_4UMMA5MajorE0ELSP_1ELNSO_7ScaleInE0ELSQ_0EEEEEENS4_6LayoutISC_NS5_IJNSA_ILi0EEESU_SU_EEEEENS5_IJNS4_10UnderscoreESX_SX_EEEEENS4_13SM90_TMA_LOADENS4_14ComposedLayoutINS4_7SwizzleILi3ELi4ELi3EEENS4_18smem_ptr_flag_bitsILi32EEENST_INS5_IJNSA_ILi8EEESG_EEENS5_IJSG_SB_EEEEEEEvNS4_8identityES10_NS11_INS12_ILi2ELi5ELi2EEES15_NST_INS5_IJSG_NSA_ILi4EEEEEENS5_IJSB_SG_EEEEEEEvS1B_EENS_8epilogue10collective18CollectiveEpilogueINS1J_23Sm100TmaWarpSpecializedILi4ELi2ELi16ELb1ELb0EEEJSH_NS5_IJNST_ISE_SB_EENST_ISG_SB_EEEEESI_SJ_SI_SJ_NS1J_6fusion15FusionCallbacksIS1N_NS1R_17LinearCombinationISI_fSI_fLNS_15FloatRoundStyleE2EEESH_S1Q_JEEENS4_5SM1004TMEM4LOAD26SM100_TMEM_LOAD_16dp128b8xES10_S1A_NS4_17SM75_U32x4_LDSM_NENS4_14SM90_TMA_STOREES1A_NS4_17SM90_U32x4_STSM_NENS4_39AutoVectorizingCopyWithAssumedAlignmentILi128EEEEEEvvEEEEvNT_6ParamsE:
	.zero		2944


//--------------------- SYMBOLS --------------------------

	.type		.nv.reservedSmem.offset0,@object
	.size		.nv.reservedSmem.offset0,0x4
	.type		.nv.reservedSmem.cap,@object
	.size		.nv.reservedSmem.cap,0x4
	.type		__assertfail,@function
